	.target	sm_90a

	.elftype	@"ET_EXEC"


//--------------------- .note.nv.tkinfo           --------------------------
	.section	.note.nv.tkinfo,"",@"SHT_NOTE"
	.sectionflags	@"SHF_NOTE_NV_TKINFO"
	.tkinfo
        /*0018*/ 	.word	0x00000002
        /*0030*/ 	.string	""
        /*0030*/ 	.string	"ptxas"
        /*0030*/ 	.string	"Cuda compilation tools, release 13.0, V13.0.88"
        /*0030*/ 	.string	"Build cuda_13.0.r13.0/compiler.36424714_0"
        /*0030*/ 	.string	"-arch sm_90a -m 64 "



//--------------------- .note.nv.cuinfo           --------------------------
	.section	.note.nv.cuinfo,"",@"SHT_NOTE"
	.sectionflags	@"SHF_NOTE_NV_CUINFO"
        /*0018*/ 	.short	0x0002
        /*001a*/ 	.short	0x005a
        /*001c*/ 	.short	0x0082
	.zero		2


//--------------------- .nv.info                  --------------------------
	.section	.nv.info,"",@"SHT_CUDA_INFO"
	.align	4


	//----- nvinfo : EIATTR_REGCOUNT
	.align		4
        /*0000*/ 	.byte	0x04, 0x2f
        /*0002*/ 	.short	(.L_12 - .L_11)
	.align		4
.L_11:
        /*0004*/ 	.word	index@(_ZN7cutlass13device_kernelINS_4gemm6kernel13GemmUniversalIN4cute5tupleIJiiiiEEENS1_10collective13CollectiveMmaINS1_37MainloopSm90TmaGmmaWarpSpecializedFP8ILi3ENS5_IJNS4_1CILi2EEENSA_ILi1EEESC_EEENS1_32KernelTmaWarpSpecializedPingpongEEENS5_IJNSA_ILi64EEENSA_ILi224EEENSA_ILi256EEEEEENS_12float_e4m3_tENS5_IJlSC_lEEESK_SL_NS4_8TiledMMAINS4_8MMA_AtomIJNS4_4SM904GMMA30MMA_64x32x32_F32E4M3E4M3_SS_TNILNSP_7ScaleInE1ELSR_1EEEEEENS4_6LayoutINS5_IJSC_SC_SC_EEENS5_IJNSA_ILi0EEESW_SW_EEEEENS5_IJNS4_10UnderscoreESZ_SZ_EEEEENS4_13SM90_TMA_LOADENS4_14ComposedLayoutINS4_7SwizzleILi3ELi4ELi3EEENS4_18smem_ptr_flag_bitsILi8EEENSU_INS5_IJNSA_ILi8EEENSA_ILi128EEEEEENS5_IJS19_SC_EEEEEEEvNS4_8identityENS4_23SM90_TMA_LOAD_MULTICASTES1D_vS1E_EENS_8epilogue10collective6detail29Sm90TmaWarpSpecializedAdapterINS1I_15DefaultEpilogueISK_SL_SL_NS1H_6thread17LinearCombinationISK_Li1EffLNS1M_9ScaleType4KindE0ELNS_15FloatRoundStyleE2ESK_EENS1_15EpilogueDefaultEEEEEvvEEEEvNT_6ParamsE)
        /*0008*/ 	.word	0x000000a8


	//----- nvinfo : EIATTR_FRAME_SIZE
	.align		4
.L_12:
        /*000c*/ 	.byte	0x04, 0x11
        /*000e*/ 	.short	(.L_14 - .L_13)
	.align		4
.L_13:
        /*0010*/ 	.word	index@(_ZN7cutlass13device_kernelINS_4gemm6kernel13GemmUniversalIN4cute5tupleIJiiiiEEENS1_10collective13CollectiveMmaINS1_37MainloopSm90TmaGmmaWarpSpecializedFP8ILi3ENS5_IJNS4_1CILi2EEENSA_ILi1EEESC_EEENS1_32KernelTmaWarpSpecializedPingpongEEENS5_IJNSA_ILi64EEENSA_ILi224EEENSA_ILi256EEEEEENS_12float_e4m3_tENS5_IJlSC_lEEESK_SL_NS4_8TiledMMAINS4_8MMA_AtomIJNS4_4SM904GMMA30MMA_64x32x32_F32E4M3E4M3_SS_TNILNSP_7ScaleInE1ELSR_1EEEEEENS4_6LayoutINS5_IJSC_SC_SC_EEENS5_IJNSA_ILi0EEESW_SW_EEEEENS5_IJNS4_10UnderscoreESZ_SZ_EEEEENS4_13SM90_TMA_LOADENS4_14ComposedLayoutINS4_7SwizzleILi3ELi4ELi3EEENS4_18smem_ptr_flag_bitsILi8EEENSU_INS5_IJNSA_ILi8EEENSA_ILi128EEEEEENS5_IJS19_SC_EEEEEEEvNS4_8identityENS4_23SM90_TMA_LOAD_MULTICASTES1D_vS1E_EENS_8epilogue10collective6detail29Sm90TmaWarpSpecializedAdapterINS1I_15DefaultEpilogueISK_SL_SL_NS1H_6thread17LinearCombinationISK_Li1EffLNS1M_9ScaleType4KindE0ELNS_15FloatRoundStyleE2ESK_EENS1_15EpilogueDefaultEEEEEvvEEEEvNT_6ParamsE)
        /*0014*/ 	.word	0x00000028


	//----- nvinfo : EIATTR_MIN_STACK_SIZE
	.align		4
.L_14:
        /*0018*/ 	.byte	0x04, 0x12
        /*001a*/ 	.short	(.L_16 - .L_15)
	.align		4
.L_15:
        /*001c*/ 	.word	index@(_ZN7cutlass13device_kernelINS_4gemm6kernel13GemmUniversalIN4cute5tupleIJiiiiEEENS1_10collective13CollectiveMmaINS1_37MainloopSm90TmaGmmaWarpSpecializedFP8ILi3ENS5_IJNS4_1CILi2EEENSA_ILi1EEESC_EEENS1_32KernelTmaWarpSpecializedPingpongEEENS5_IJNSA_ILi64EEENSA_ILi224EEENSA_ILi256EEEEEENS_12float_e4m3_tENS5_IJlSC_lEEESK_SL_NS4_8TiledMMAINS4_8MMA_AtomIJNS4_4SM904GMMA30MMA_64x32x32_F32E4M3E4M3_SS_TNILNSP_7ScaleInE1ELSR_1EEEEEENS4_6LayoutINS5_IJSC_SC_SC_EEENS5_IJNSA_ILi0EEESW_SW_EEEEENS5_IJNS4_10UnderscoreESZ_SZ_EEEEENS4_13SM90_TMA_LOADENS4_14ComposedLayoutINS4_7SwizzleILi3ELi4ELi3EEENS4_18smem_ptr_flag_bitsILi8EEENSU_INS5_IJNSA_ILi8EEENSA_ILi128EEEEEENS5_IJS19_SC_EEEEEEEvNS4_8identityENS4_23SM90_TMA_LOAD_MULTICASTES1D_vS1E_EENS_8epilogue10collective6detail29Sm90TmaWarpSpecializedAdapterINS1I_15DefaultEpilogueISK_SL_SL_NS1H_6thread17LinearCombinationISK_Li1EffLNS1M_9ScaleType4KindE0ELNS_15FloatRoundStyleE2ESK_EENS1_15EpilogueDefaultEEEEEvvEEEEvNT_6ParamsE)
        /*0020*/ 	.word	0x00000028
.L_16:


//--------------------- .nv.compat                --------------------------
	.section	.nv.compat,"",@"SHT_CUDA_COMPAT_INFO"
	.align	4
        /*0000*/ 	.byte	0x02, 0x09, 0x01, 0x00, 0x02, 0x02, 0x04, 0x00, 0x02, 0x05, 0x05, 0x00, 0x03, 0x07, 0x01, 0x01
        /*0010*/ 	.byte	0x02, 0x03, 0x01, 0x00, 0x02, 0x06, 0x01, 0x00, 0x04, 0x0b, 0x08, 0x00, 0x00, 0x00, 0x00, 0x00
        /*0020*/ 	.byte	0x00, 0x00, 0x00, 0x00


//--------------------- .nv.info._ZN7cutlass13device_kernelINS_4gemm6kernel13GemmUniversalIN4cute5tupleIJiiiiEEENS1_10collective13CollectiveMmaINS1_37MainloopSm90TmaGmmaWarpSpecializedFP8ILi3ENS5_IJNS4_1CILi2EEENSA_ILi1EEESC_EEENS1_32KernelTmaWarpSpecializedPingpongEEENS5_IJNSA_ILi64EEENSA_ILi224EEENSA_ILi256EEEEEENS_12float_e4m3_tENS5_IJlSC_lEEESK_SL_NS4_8TiledMMAINS4_8MMA_AtomIJNS4_4SM904GMMA30MMA_64x32x32_F32E4M3E4M3_SS_TNILNSP_7ScaleInE1ELSR_1EEEEEENS4_6LayoutINS5_IJSC_SC_SC_EEENS5_IJNSA_ILi0EEESW_SW_EEEEENS5_IJNS4_10UnderscoreESZ_SZ_EEEEENS4_13SM90_TMA_LOADENS4_14ComposedLayoutINS4_7SwizzleILi3ELi4ELi3EEENS4_18smem_ptr_flag_bitsILi8EEENSU_INS5_IJNSA_ILi8EEENSA_ILi128EEEEEENS5_IJS19_SC_EEEEEEEvNS4_8identityENS4_23SM90_TMA_LOAD_MULTICASTES1D_vS1E_EENS_8epilogue10collective6detail29Sm90TmaWarpSpecializedAdapterINS1I_15DefaultEpilogueISK_SL_SL_NS1H_6thread17LinearCombinationISK_Li1EffLNS1M_9ScaleType4KindE0ELNS_15FloatRoundStyleE2ESK_EENS1_15EpilogueDefaultEEEEEvvEEEEvNT_6ParamsE --------------------------
	.section	.nv.info._ZN7cutlass13device_kernelINS_4gemm6kernel13GemmUniversalIN4cute5tupleIJiiiiEEENS1_10collective13CollectiveMmaINS1_37MainloopSm90TmaGmmaWarpSpecializedFP8ILi3ENS5_IJNS4_1CILi2EEENSA_ILi1EEESC_EEENS1_32KernelTmaWarpSpecializedPingpongEEENS5_IJNSA_ILi64EEENSA_ILi224EEENSA_ILi256EEEEEENS_12float_e4m3_tENS5_IJlSC_lEEESK_SL_NS4_8TiledMMAINS4_8MMA_AtomIJNS4_4SM904GMMA30MMA_64x32x32_F32E4M3E4M3_SS_TNILNSP_7ScaleInE1ELSR_1EEEEEENS4_6LayoutINS5_IJSC_SC_SC_EEENS5_IJNSA_ILi0EEESW_SW_EEEEENS5_IJNS4_10UnderscoreESZ_SZ_EEEEENS4_13SM90_TMA_LOADENS4_14ComposedLayoutINS4_7SwizzleILi3ELi4ELi3EEENS4_18smem_ptr_flag_bitsILi8EEENSU_INS5_IJNSA_ILi8EEENSA_ILi128EEEEEENS5_IJS19_SC_EEEEEEEvNS4_8identityENS4_23SM90_TMA_LOAD_MULTICASTES1D_vS1E_EENS_8epilogue10collective6detail29Sm90TmaWarpSpecializedAdapterINS1I_15DefaultEpilogueISK_SL_SL_NS1H_6thread17LinearCombinationISK_Li1EffLNS1M_9ScaleType4KindE0ELNS_15FloatRoundStyleE2ESK_EENS1_15EpilogueDefaultEEEEEvvEEEEvNT_6ParamsE,"",@"SHT_CUDA_INFO"
	.sectionflags	@""
	.align	4


	//----- nvinfo : EIATTR_CUDA_API_VERSION
	.align		4
        /*0000*/ 	.byte	0x04, 0x37
        /*0002*/ 	.short	(.L_18 - .L_17)
.L_17:
        /*0004*/ 	.word	0x00000082


	//----- nvinfo : EIATTR_KPARAM_INFO
	.align		4
.L_18:
        /*0008*/ 	.byte	0x04, 0x17
        /*000a*/ 	.short	(.L_20 - .L_19)
.L_19:
        /*000c*/ 	.word	0x00000000
        /*0010*/ 	.short	0x0000
        /*0012*/ 	.short	0x0070
        /*0014*/ 	.byte	0x00, 0xf0, 0x01, 0x10


	//----- nvinfo : EIATTR_SPARSE_MMA_MASK
	.align		4
.L_20:
        /*0018*/ 	.byte	0x03, 0x50
        /*001a*/ 	.short	0x0000


	//----- nvinfo : EIATTR_MAXREG_COUNT
	.align		4
        /*001c*/ 	.byte	0x03, 0x1b
        /*001e*/ 	.short	0x00a8


	//----- nvinfo : EIATTR_NUM_BARRIERS
	.align		4
        /*0020*/ 	.byte	0x02, 0x4c
        /*0022*/ 	.byte	0x01
	.zero		1


	//----- nvinfo : EIATTR_ANNOTATIONS
	.align		4
        /*0024*/ 	.byte	0x04, 0x55
        /*0026*/ 	.short	(.L_22 - .L_21)


	//   ....[0]....
.L_21:
        /*0028*/ 	.word	0x00000001
        /*002c*/ 	.byte	0x50, 0x07, 0x00, 0x00, 0x01, 0x00, 0x00, 0x00, 0xf0, 0x08, 0x00, 0x00, 0x01, 0x00, 0x00, 0x00
        /* <DEDUP_REMOVED lines=26> */
        /*01dc*/ 	.byte	0xb0, 0xfa, 0x00, 0x00


	//----- nvinfo : EIATTR_MERCURY_ISA_VERSION
	.align		4
.L_22:
        /*01e0*/ 	.byte	0x03, 0x5f
        /*01e2*/ 	.short	0x0101


	//----- nvinfo : EIATTR_INT_WARP_WIDE_INSTR_OFFSETS
	.align		4
        /*01e4*/ 	.byte	0x04, 0x31
        /*01e6*/ 	.short	(.L_24 - .L_23)


	//   ....[0]....
.L_23:
        /*01e8*/ 	.word	0x00000580


	//   ....[1]....
        /*01ec*/ 	.word	0x00000620


	//   ....[2]....
        /*01f0*/ 	.word	0x00000630


	//   ....[3]....
        /*01f4*/ 	.word	0x00000640


	//   ....[4]....
        /*01f8*/ 	.word	0x000006f0


	//   ....[5]....
        /*01fc*/ 	.word	0x00000700


	//   ....[6]....
        /*0200*/ 	.word	0x000007b0


	//   ....[7]....
        /*0204*/ 	.word	0x000007e0


	//   ....[8]....
        /*0208*/ 	.word	0x00005cf0


	//----- nvinfo : EIATTR_COOP_GROUP_MASK_REGIDS
	.align		4
.L_24:
        /*020c*/ 	.byte	0x04, 0x29
        /*020e*/ 	.short	(.L_26 - .L_25)


	//   ....[0]....
.L_25:
        /*0210*/ 	.word	0xffffffff


	//   ....[1]....
        /*0214*/ 	.word	0xffffffff


	//   ....[2]....
        /*0218*/ 	.word	0xffffffff


	//   ....[3]....
        /*021c*/ 	.word	0xffffffff


	//   ....[4]....
        /*0220*/ 	.word	0xffffffff


	//   ....[5]....
        /*0224*/ 	.word	0xffffffff


	//   ....[6]....
        /*0228*/ 	.word	0xffffffff


	//----- nvinfo : EIATTR_COOP_GROUP_INSTR_OFFSETS
	.align		4
.L_26:
        /*022c*/ 	.byte	0x04, 0x28
        /*022e*/ 	.short	(.L_28 - .L_27)


	//   ....[0]....
.L_27:
        /*0230*/ 	.word	0x00000070


	//   ....[1]....
        /*0234*/ 	.word	0x00000090


	//   ....[2]....
        /*0238*/ 	.word	0x00000190


	//   ....[3]....
        /*023c*/ 	.word	0x00000390


	//   ....[4]....
        /*0240*/ 	.word	0x000003d0


	//   ....[5]....
        /*0244*/ 	.word	0x000004d0


	//   ....[6]....
        /*0248*/ 	.word	0x00000980


	//----- nvinfo : EIATTR_REG_RECONFIG
	.align		4
.L_28:
        /*024c*/ 	.byte	0x01, 0x54
	.zero		2


	//----- nvinfo : EIATTR_MBARRIER_INSTR_OFFSETS
	.align		4
        /*0250*/ 	.byte	0x04, 0x39
        /*0252*/ 	.short	(.L_30 - .L_29)


	//   ....[0]....
.L_29:
        /*0254*/ 	.word	0x00000310
        /*0258*/ 	.word	0x000000ff
        /*025c*/ 	.word	0x00000000
        /*0260*/ 	.short	0x0100
        /*0262*/ 	.byte	0x04
	.zero		1


	//   ....[1]....
        /*0264*/ 	.word	0x00000320
        /*0268*/ 	.word	0x000000ff
        /*026c*/ 	.word	0x00000018
        /*0270*/ 	.short	0x0100
        /*0272*/ 	.byte	0x04
	.zero		1


	//   ....[2]....
        /*0274*/ 	.word	0x00000330
        /*0278*/ 	.word	0x000000ff
        /*027c*/ 	.word	0x00000008
        /*0280*/ 	.short	0x0100
        /*0282*/ 	.byte	0x04
	.zero		1


	//   ....[3]....
        /*0284*/ 	.word	0x00000340
        /*0288*/ 	.word	0x000000ff
        /*028c*/ 	.word	0x00000020
        /*0290*/ 	.short	0x0100
        /*0292*/ 	.byte	0x04
	.zero		1


	//   ....[4]....
        /*0294*/ 	.word	0x00000350
        /*0298*/ 	.word	0x000000ff
        /*029c*/ 	.word	0x00000010
        /*02a0*/ 	.short	0x0100
        /*02a2*/ 	.byte	0x04
	.zero		1


	//   ....[5]....
        /*02a4*/ 	.word	0x00000360
        /*02a8*/ 	.word	0x000000ff
        /*02ac*/ 	.word	0x00000028
        /*02b0*/ 	.short	0x0100
        /*02b2*/ 	.byte	0x04
	.zero		1


	//   ....[6]....
        /*02b4*/ 	.word	0x00000810
        /*02b8*/ 	.word	0x000000ff
        /*02bc*/ 	.word	0x00000060
        /*02c0*/ 	.short	0x0100
        /*02c2*/ 	.byte	0x04
	.zero		1


	//   ....[7]....
        /*02c4*/ 	.word	0x000008b0
        /*02c8*/ 	.word	0x000000ff
        /*02cc*/ 	.word	0x00000068
        /*02d0*/ 	.short	0x0100
        /*02d2*/ 	.byte	0x04
	.zero		1


	//   ....[8]....
        /*02d4*/ 	.word	0x00000900
        /*02d8*/ 	.word	0x000000ff
        /*02dc*/ 	.word	0x00000040
        /*02e0*/ 	.short	0x0100
        /*02e2*/ 	.byte	0x0c
	.zero		1


	//   ....[9]....
        /*02e4*/ 	.word	0x00000910
        /*02e8*/ 	.word	0x000000ff
        /*02ec*/ 	.word	0x00000048
        /*02f0*/ 	.short	0x0100
        /*02f2*/ 	.byte	0x0c
	.zero		1


	//   ....[10]....
        /*02f4*/ 	.word	0x00000920
        /*02f8*/ 	.word	0x000000ff
        /*02fc*/ 	.word	0x00000050
        /*0300*/ 	.short	0x0100
        /*0302*/ 	.byte	0x0c
	.zero		1


	//   ....[11]....
        /*0304*/ 	.word	0x00000930
        /*0308*/ 	.word	0x000000ff
        /*030c*/ 	.word	0x00000058
        /*0310*/ 	.short	0x0100
        /*0312*/ 	.byte	0x0c
	.zero		1


	//   ....[12]....
        /*0314*/ 	.word	0x000017d0
        /*0318*/ 	.word	0x000000ff
        /*031c*/ 	.word	0xfffffff8
        /*0320*/ 	.short	0x010a
        /*0322*/ 	.byte	0x0e
	.zero		1


	//   ....[13]....
        /*0324*/ 	.word	0x00001fc0
        /*0328*/ 	.word	0x000000ff
        /*032c*/ 	.word	0x00000000
        /*0330*/ 	.short	0x010a
        /*0332*/ 	.byte	0x14
	.zero		1


	//   ....[14]....
        /*0334*/ 	.word	0x00002000
        /*0338*/ 	.word	0x000000ff
        /*033c*/ 	.word	0x00000000
        /*0340*/ 	.short	0x010a
        /*0342*/ 	.byte	0x14
	.zero		1


	//   ....[15]....
        /*0344*/ 	.word	0x00003b90
        /*0348*/ 	.word	0x000000ff
        /*034c*/ 	.word	0x00000000
        /*0350*/ 	.short	0x010a
        /*0352*/ 	.byte	0x16
	.zero		1


	//   ....[16]....
        /*0354*/ 	.word	0x00003bd0
        /*0358*/ 	.word	0x000000ff
        /*035c*/ 	.word	0x00000000
        /*0360*/ 	.short	0x010a
        /*0362*/ 	.byte	0x16
	.zero		1


	//   ....[17]....
        /*0364*/ 	.word	0x00005390
        /*0368*/ 	.word	0x000000e1
        /*036c*/ 	.word	0x00000000
        /*0370*/ 	.short	0x0101
        /*0372*/ 	.byte	0x3f
	.zero		1


	//   ....[18]....
        /*0374*/ 	.word	0x00005c10
        /*0378*/ 	.word	0x000000e1
        /*037c*/ 	.word	0x00000000
        /*0380*/ 	.short	0x0101
        /*0382*/ 	.byte	0x0b
	.zero		1


	//   ....[19]....
        /*0384*/ 	.word	0x00005da0
        /*0388*/ 	.word	0x00000018
        /*038c*/ 	.word	0x00000000
        /*0390*/ 	.short	0x0101
        /*0392*/ 	.byte	0x3f
	.zero		1


	//   ....[20]....
        /*0394*/ 	.word	0x00005e70
        /*0398*/ 	.word	0x000000ff
        /*039c*/ 	.word	0x00000008
        /*03a0*/ 	.short	0x010a
        /*03a2*/ 	.byte	0x0e
	.zero		1


	//   ....[21]....
        /*03a4*/ 	.word	0x0000e160
        /*03a8*/ 	.word	0x00000003
        /*03ac*/ 	.word	0x00000000
        /*03b0*/ 	.short	0x0101
        /*03b2*/ 	.byte	0x0b
	.zero		1


	//   ....[22]....
        /*03b4*/ 	.word	0x0000eb90
        /*03b8*/ 	.word	0x0000000b
        /*03bc*/ 	.word	0x00000018
        /*03c0*/ 	.short	0x010a
        /*03c2*/ 	.byte	0x3f
	.zero		1


	//   ....[23]....
        /*03c4*/ 	.word	0x0000f020
        /*03c8*/ 	.word	0x00000005
        /*03cc*/ 	.word	0x00000068
        /*03d0*/ 	.short	0x0101
        /*03d2*/ 	.byte	0x3f
	.zero		1


	//   ....[24]....
        /*03d4*/ 	.word	0x0000f830
        /*03d8*/ 	.word	0x00000007
        /*03dc*/ 	.word	0x00000000
        /*03e0*/ 	.short	0x010a
        /*03e2*/ 	.byte	0x3f
	.zero		1


	//   ....[25]....
        /*03e4*/ 	.word	0x0000f8b0
        /*03e8*/ 	.word	0x00000006
        /*03ec*/ 	.word	0x00000000
        /*03f0*/ 	.short	0x010a
        /*03f2*/ 	.byte	0x3f
	.zero		1


	//   ....[26]....
        /*03f4*/ 	.word	0x0000f940
        /*03f8*/ 	.word	0x00000003
        /*03fc*/ 	.word	0x00000000
        /*0400*/ 	.short	0x010a
        /*0402*/ 	.byte	0x3f
	.zero		1


	//   ....[27]....
        /*0404*/ 	.word	0x0000f9b0
        /*0408*/ 	.word	0x00000003
        /*040c*/ 	.word	0xfffffff8
        /*0410*/ 	.short	0x010a
        /*0412*/ 	.byte	0x3f
	.zero		1


	//   ....[28]....
        /*0414*/ 	.word	0x0000fa10
        /*0418*/ 	.word	0x00000003
        /*041c*/ 	.word	0x00000000
        /*0420*/ 	.short	0x010a
        /*0422*/ 	.byte	0x3f
	.zero		1


	//   ....[29]....
        /*0424*/ 	.word	0x0000fa80
        /*0428*/ 	.word	0x00000000
        /*042c*/ 	.word	0x00000000
        /*0430*/ 	.short	0x010a
        /*0432*/ 	.byte	0x3f
	.zero		1


	//   ....[30]....
        /*0434*/ 	.word	0x0000faf0
        /*0438*/ 	.word	0x00000019
        /*043c*/ 	.word	0x00000008
        /*0440*/ 	.short	0x010a
        /*0442*/ 	.byte	0x3f
	.zero		1


	//   ....[31]....
        /*0444*/ 	.word	0x0000fbc0
        /*0448*/ 	.word	0x0000000b
        /*044c*/ 	.word	0x00000018
        /*0450*/ 	.short	0x010a
        /*0452*/ 	.byte	0x3f
	.zero		1


	//   ....[32]....
        /*0454*/ 	.word	0x0000fca0
        /*0458*/ 	.word	0x00000007
        /*045c*/ 	.word	0x00000000
        /*0460*/ 	.short	0x010a
        /*0462*/ 	.byte	0x3f
	.zero		1


	//   ....[33]....
        /*0464*/ 	.word	0x0000fcf0
        /*0468*/ 	.word	0x00000006
        /*046c*/ 	.word	0x00000000
        /*0470*/ 	.short	0x010a
        /*0472*/ 	.byte	0x3f
	.zero		1


	//----- nvinfo : EIATTR_NUM_MBARRIERS
	.align		4
.L_30:
        /*0474*/ 	.byte	0x03, 0x38
        /*0476*/ 	.short	0x000c


	//----- nvinfo : EIATTR_EXIT_INSTR_OFFSETS
	.align		4
        /*0478*/ 	.byte	0x04, 0x1c
        /*047a*/ 	.short	(.L_32 - .L_31)


	//   ....[0]....
.L_31:
        /*047c*/ 	.word	0x00001510


	//   ....[1]....
        /*0480*/ 	.word	0x00001570


	//   ....[2]....
        /*0484*/ 	.word	0x0000e870


	//   ....[3]....
        /*0488*/ 	.word	0x0000e8a0


	//   ....[4]....
        /*048c*/ 	.word	0x0000f990


	//----- nvinfo : EIATTR_MAX_THREADS
	.align		4
.L_32:
        /*0490*/ 	.byte	0x04, 0x05
        /*0492*/ 	.short	(.L_34 - .L_33)
.L_33:
        /*0494*/ 	.word	0x00000180
        /*0498*/ 	.word	0x00000001
        /*049c*/ 	.word	0x00000001


	//----- nvinfo : EIATTR_CRS_STACK_SIZE
	.align		4
.L_34:
        /*04a0*/ 	.byte	0x04, 0x1e
        /*04a2*/ 	.short	(.L_36 - .L_35)
.L_35:
        /*04a4*/ 	.word	0x00000000


	//----- nvinfo : EIATTR_CBANK_PARAM_SIZE
	.align		4
.L_36:
        /*04a8*/ 	.byte	0x03, 0x19
        /*04aa*/ 	.short	0x0470


	//----- nvinfo : EIATTR_PARAM_CBANK
	.align		4
        /*04ac*/ 	.byte	0x04, 0x0a
        /*04ae*/ 	.short	(.L_38 - .L_37)
	.align		4
.L_37:
        /*04b0*/ 	.word	index@(.nv.constant0._ZN7cutlass13device_kernelINS_4gemm6kernel13GemmUniversalIN4cute5tupleIJiiiiEEENS1_10collective13CollectiveMmaINS1_37MainloopSm90TmaGmmaWarpSpecializedFP8ILi3ENS5_IJNS4_1CILi2EEENSA_ILi1EEESC_EEENS1_32KernelTmaWarpSpecializedPingpongEEENS5_IJNSA_ILi64EEENSA_ILi224EEENSA_ILi256EEEEEENS_12float_e4m3_tENS5_IJlSC_lEEESK_SL_NS4_8TiledMMAINS4_8MMA_AtomIJNS4_4SM904GMMA30MMA_64x32x32_F32E4M3E4M3_SS_TNILNSP_7ScaleInE1ELSR_1EEEEEENS4_6LayoutINS5_IJSC_SC_SC_EEENS5_IJNSA_ILi0EEESW_SW_EEEEENS5_IJNS4_10UnderscoreESZ_SZ_EEEEENS4_13SM90_TMA_LOADENS4_14ComposedLayoutINS4_7SwizzleILi3ELi4ELi3EEENS4_18smem_ptr_flag_bitsILi8EEENSU_INS5_IJNSA_ILi8EEENSA_ILi128EEEEEENS5_IJS19_SC_EEEEEEEvNS4_8identityENS4_23SM90_TMA_LOAD_MULTICASTES1D_vS1E_EENS_8epilogue10collective6detail29Sm90TmaWarpSpecializedAdapterINS1I_15DefaultEpilogueISK_SL_SL_NS1H_6thread17LinearCombinationISK_Li1EffLNS1M_9ScaleType4KindE0ELNS_15FloatRoundStyleE2ESK_EENS1_15EpilogueDefaultEEEEEvvEEEEvNT_6ParamsE)
        /*04b4*/ 	.short	0x0210
        /*04b6*/ 	.short	0x0470


	//----- nvinfo : EIATTR_SW_WAR
	.align		4
.L_38:
        /*04b8*/ 	.byte	0x04, 0x36
        /*04ba*/ 	.short	(.L_40 - .L_39)
.L_39:
        /*04bc*/ 	.word	0x00000008
.L_40:


//--------------------- .nv.callgraph             --------------------------
	.section	.nv.callgraph,"",@"SHT_CUDA_CALLGRAPH"
	.align	4
	.sectionentsize	8
	.align		4
        /*0000*/ 	.word	0x00000000
	.align		4
        /*0004*/ 	.word	0xffffffff
	.align		4
        /*0008*/ 	.word	0x00000000
	.align		4
        /*000c*/ 	.word	0xfffffffe
	.align		4
        /*0010*/ 	.word	0x00000000
	.align		4
        /*0014*/ 	.word	0xfffffffd
	.align		4
        /*0018*/ 	.word	0x00000000
	.align		4
        /*001c*/ 	.word	0xfffffffc


//--------------------- .nv.constant4             --------------------------
	.section	.nv.constant4,"a",@progbits
	.align	8
	.align		8
.nv.constant4:
        /*0000*/ 	.dword	_ZN40_INTERNAL_cf0f3792_4_k_cu_4205af8e_171204cuda3std3__45__cpo5beginE
	.align		8
        /*0008*/ 	.dword	_ZN40_INTERNAL_cf0f3792_4_k_cu_4205af8e_171204cuda3std3__45__cpo3endE
	.align		8
        /*0010*/ 	.dword	_ZN40_INTERNAL_cf0f3792_4_k_cu_4205af8e_171204cuda3std3__45__cpo6cbeginE
	.align		8
        /*0018*/ 	.dword	_ZN40_INTERNAL_cf0f3792_4_k_cu_4205af8e_171204cuda3std3__45__cpo4cendE
	.align		8
        /*0020*/ 	.dword	_ZN40_INTERNAL_cf0f3792_4_k_cu_4205af8e_171204cuda3std3__442_GLOBAL__N__cf0f3792_4_k_cu_4205af8e_171206ignoreE
	.align		8
        /*0028*/ 	.dword	_ZN40_INTERNAL_cf0f3792_4_k_cu_4205af8e_171204cuda3std3__419piecewise_constructE
	.align		8
        /*0030*/ 	.dword	_ZN40_INTERNAL_cf0f3792_4_k_cu_4205af8e_171204cuda3std3__48in_placeE
	.align		8
        /*0038*/ 	.dword	_ZN40_INTERNAL_cf0f3792_4_k_cu_4205af8e_171204cuda3std6ranges3__45__cpo4swapE
	.align		8
        /*0040*/ 	.dword	_ZN40_INTERNAL_cf0f3792_4_k_cu_4205af8e_171204cuda3std6ranges3__45__cpo9iter_moveE
	.align		8
        /*0048*/ 	.dword	_ZN40_INTERNAL_cf0f3792_4_k_cu_4205af8e_171204cute7productE
	.align		8
        /*0050*/ 	.dword	_ZN40_INTERNAL_cf0f3792_4_k_cu_4205af8e_171204cute1_E


//--------------------- .text._ZN7cutlass13device_kernelINS_4gemm6kernel13GemmUniversalIN4cute5tupleIJiiiiEEENS1_10collective13CollectiveMmaINS1_37MainloopSm90TmaGmmaWarpSpecializedFP8ILi3ENS5_IJNS4_1CILi2EEENSA_ILi1EEESC_EEENS1_32KernelTmaWarpSpecializedPingpongEEENS5_IJNSA_ILi64EEENSA_ILi224EEENSA_ILi256EEEEEENS_12float_e4m3_tENS5_IJlSC_lEEESK_SL_NS4_8TiledMMAINS4_8MMA_AtomIJNS4_4SM904GMMA30MMA_64x32x32_F32E4M3E4M3_SS_TNILNSP_7ScaleInE1ELSR_1EEEEEENS4_6LayoutINS5_IJSC_SC_SC_EEENS5_IJNSA_ILi0EEESW_SW_EEEEENS5_IJNS4_10UnderscoreESZ_SZ_EEEEENS4_13SM90_TMA_LOADENS4_14ComposedLayoutINS4_7SwizzleILi3ELi4ELi3EEENS4_18smem_ptr_flag_bitsILi8EEENSU_INS5_IJNSA_ILi8EEENSA_ILi128EEEEEENS5_IJS19_SC_EEEEEEEvNS4_8identityENS4_23SM90_TMA_LOAD_MULTICASTES1D_vS1E_EENS_8epilogue10collective6detail29Sm90TmaWarpSpecializedAdapterINS1I_15DefaultEpilogueISK_SL_SL_NS1H_6thread17LinearCombinationISK_Li1EffLNS1M_9ScaleType4KindE0ELNS_15FloatRoundStyleE2ESK_EENS1_15EpilogueDefaultEEEEEvvEEEEvNT_6ParamsE --------------------------
	.section	.text._ZN7cutlass13device_kernelINS_4gemm6kernel13GemmUniversalIN4cute5tupleIJiiiiEEENS1_10collective13CollectiveMmaINS1_37MainloopSm90TmaGmmaWarpSpecializedFP8ILi3ENS5_IJNS4_1CILi2EEENSA_ILi1EEESC_EEENS1_32KernelTmaWarpSpecializedPingpongEEENS5_IJNSA_ILi64EEENSA_ILi224EEENSA_ILi256EEEEEENS_12float_e4m3_tENS5_IJlSC_lEEESK_SL_NS4_8TiledMMAINS4_8MMA_AtomIJNS4_4SM904GMMA30MMA_64x32x32_F32E4M3E4M3_SS_TNILNSP_7ScaleInE1ELSR_1EEEEEENS4_6LayoutINS5_IJSC_SC_SC_EEENS5_IJNSA_ILi0EEESW_SW_EEEEENS5_IJNS4_10UnderscoreESZ_SZ_EEEEENS4_13SM90_TMA_LOADENS4_14ComposedLayoutINS4_7SwizzleILi3ELi4ELi3EEENS4_18smem_ptr_flag_bitsILi8EEENSU_INS5_IJNSA_ILi8EEENSA_ILi128EEEEEENS5_IJS19_SC_EEEEEEEvNS4_8identityENS4_23SM90_TMA_LOAD_MULTICASTES1D_vS1E_EENS_8epilogue10collective6detail29Sm90TmaWarpSpecializedAdapterINS1I_15DefaultEpilogueISK_SL_SL_NS1H_6thread17LinearCombinationISK_Li1EffLNS1M_9ScaleType4KindE0ELNS_15FloatRoundStyleE2ESK_EENS1_15EpilogueDefaultEEEEEvvEEEEvNT_6ParamsE,"ax",@progbits
	.align	128
.text._ZN7cutlass13device_kernelINS_4gemm6kernel13GemmUniversalIN4cute5tupleIJiiiiEEENS1_10collective13CollectiveMmaINS1_37MainloopSm90TmaGmmaWarpSpecializedFP8ILi3ENS5_IJNS4_1CILi2EEENSA_ILi1EEESC_EEENS1_32KernelTmaWarpSpecializedPingpongEEENS5_IJNSA_ILi64EEENSA_ILi224EEENSA_ILi256EEEEEENS_12float_e4m3_tENS5_IJlSC_lEEESK_SL_NS4_8TiledMMAINS4_8MMA_AtomIJNS4_4SM904GMMA30MMA_64x32x32_F32E4M3E4M3_SS_TNILNSP_7ScaleInE1ELSR_1EEEEEENS4_6LayoutINS5_IJSC_SC_SC_EEENS5_IJNSA_ILi0EEESW_SW_EEEEENS5_IJNS4_10UnderscoreESZ_SZ_EEEEENS4_13SM90_TMA_LOADENS4_14ComposedLayoutINS4_7SwizzleILi3ELi4ELi3EEENS4_18smem_ptr_flag_bitsILi8EEENSU_INS5_IJNSA_ILi8EEENSA_ILi128EEEEEENS5_IJS19_SC_EEEEEEEvNS4_8identityENS4_23SM90_TMA_LOAD_MULTICASTES1D_vS1E_EENS_8epilogue10collective6detail29Sm90TmaWarpSpecializedAdapterINS1I_15DefaultEpilogueISK_SL_SL_NS1H_6thread17LinearCombinationISK_Li1EffLNS1M_9ScaleType4KindE0ELNS_15FloatRoundStyleE2ESK_EENS1_15EpilogueDefaultEEEEEvvEEEEvNT_6ParamsE:
        .type           _ZN7cutlass13device_kernelINS_4gemm6kernel13GemmUniversalIN4cute5tupleIJiiiiEEENS1_10collective13CollectiveMmaINS1_37MainloopSm90TmaGmmaWarpSpecializedFP8ILi3ENS5_IJNS4_1CILi2EEENSA_ILi1EEESC_EEENS1_32KernelTmaWarpSpecializedPingpongEEENS5_IJNSA_ILi64EEENSA_ILi224EEENSA_ILi256EEEEEENS_12float_e4m3_tENS5_IJlSC_lEEESK_SL_NS4_8TiledMMAINS4_8MMA_AtomIJNS4_4SM904GMMA30MMA_64x32x32_F32E4M3E4M3_SS_TNILNSP_7ScaleInE1ELSR_1EEEEEENS4_6LayoutINS5_IJSC_SC_SC_EEENS5_IJNSA_ILi0EEESW_SW_EEEEENS5_IJNS4_10UnderscoreESZ_SZ_EEEEENS4_13SM90_TMA_LOADENS4_14ComposedLayoutINS4_7SwizzleILi3ELi4ELi3EEENS4_18smem_ptr_flag_bitsILi8EEENSU_INS5_IJNSA_ILi8EEENSA_ILi128EEEEEENS5_IJS19_SC_EEEEEEEvNS4_8identityENS4_23SM90_TMA_LOAD_MULTICASTES1D_vS1E_EENS_8epilogue10collective6detail29Sm90TmaWarpSpecializedAdapterINS1I_15DefaultEpilogueISK_SL_SL_NS1H_6thread17LinearCombinationISK_Li1EffLNS1M_9ScaleType4KindE0ELNS_15FloatRoundStyleE2ESK_EENS1_15EpilogueDefaultEEEEEvvEEEEvNT_6ParamsE,@function
        .size           _ZN7cutlass13device_kernelINS_4gemm6kernel13GemmUniversalIN4cute5tupleIJiiiiEEENS1_10collective13CollectiveMmaINS1_37MainloopSm90TmaGmmaWarpSpecializedFP8ILi3ENS5_IJNS4_1CILi2EEENSA_ILi1EEESC_EEENS1_32KernelTmaWarpSpecializedPingpongEEENS5_IJNSA_ILi64EEENSA_ILi224EEENSA_ILi256EEEEEENS_12float_e4m3_tENS5_IJlSC_lEEESK_SL_NS4_8TiledMMAINS4_8MMA_AtomIJNS4_4SM904GMMA30MMA_64x32x32_F32E4M3E4M3_SS_TNILNSP_7ScaleInE1ELSR_1EEEEEENS4_6LayoutINS5_IJSC_SC_SC_EEENS5_IJNSA_ILi0EEESW_SW_EEEEENS5_IJNS4_10UnderscoreESZ_SZ_EEEEENS4_13SM90_TMA_LOADENS4_14ComposedLayoutINS4_7SwizzleILi3ELi4ELi3EEENS4_18smem_ptr_flag_bitsILi8EEENSU_INS5_IJNSA_ILi8EEENSA_ILi128EEEEEENS5_IJS19_SC_EEEEEEEvNS4_8identityENS4_23SM90_TMA_LOAD_MULTICASTES1D_vS1E_EENS_8epilogue10collective6detail29Sm90TmaWarpSpecializedAdapterINS1I_15DefaultEpilogueISK_SL_SL_NS1H_6thread17LinearCombinationISK_Li1EffLNS1M_9ScaleType4KindE0ELNS_15FloatRoundStyleE2ESK_EENS1_15EpilogueDefaultEEEEEvvEEEEvNT_6ParamsE,(.L_x_302 - _ZN7cutlass13device_kernelINS_4gemm6kernel13GemmUniversalIN4cute5tupleIJiiiiEEENS1_10collective13CollectiveMmaINS1_37MainloopSm90TmaGmmaWarpSpecializedFP8ILi3ENS5_IJNS4_1CILi2EEENSA_ILi1EEESC_EEENS1_32KernelTmaWarpSpecializedPingpongEEENS5_IJNSA_ILi64EEENSA_ILi224EEENSA_ILi256EEEEEENS_12float_e4m3_tENS5_IJlSC_lEEESK_SL_NS4_8TiledMMAINS4_8MMA_AtomIJNS4_4SM904GMMA30MMA_64x32x32_F32E4M3E4M3_SS_TNILNSP_7ScaleInE1ELSR_1EEEEEENS4_6LayoutINS5_IJSC_SC_SC_EEENS5_IJNSA_ILi0EEESW_SW_EEEEENS5_IJNS4_10UnderscoreESZ_SZ_EEEEENS4_13SM90_TMA_LOADENS4_14ComposedLayoutINS4_7SwizzleILi3ELi4ELi3EEENS4_18smem_ptr_flag_bitsILi8EEENSU_INS5_IJNSA_ILi8EEENSA_ILi128EEEEEENS5_IJS19_SC_EEEEEEEvNS4_8identityENS4_23SM90_TMA_LOAD_MULTICASTES1D_vS1E_EENS_8epilogue10collective6detail29Sm90TmaWarpSpecializedAdapterINS1I_15DefaultEpilogueISK_SL_SL_NS1H_6thread17LinearCombinationISK_Li1EffLNS1M_9ScaleType4KindE0ELNS_15FloatRoundStyleE2ESK_EENS1_15EpilogueDefaultEEEEEvvEEEEvNT_6ParamsE)
        .other          _ZN7cutlass13device_kernelINS_4gemm6kernel13GemmUniversalIN4cute5tupleIJiiiiEEENS1_10collective13CollectiveMmaINS1_37MainloopSm90TmaGmmaWarpSpecializedFP8ILi3ENS5_IJNS4_1CILi2EEENSA_ILi1EEESC_EEENS1_32KernelTmaWarpSpecializedPingpongEEENS5_IJNSA_ILi64EEENSA_ILi224EEENSA_ILi256EEEEEENS_12float_e4m3_tENS5_IJlSC_lEEESK_SL_NS4_8TiledMMAINS4_8MMA_AtomIJNS4_4SM904GMMA30MMA_64x32x32_F32E4M3E4M3_SS_TNILNSP_7ScaleInE1ELSR_1EEEEEENS4_6LayoutINS5_IJSC_SC_SC_EEENS5_IJNSA_ILi0EEESW_SW_EEEEENS5_IJNS4_10UnderscoreESZ_SZ_EEEEENS4_13SM90_TMA_LOADENS4_14ComposedLayoutINS4_7SwizzleILi3ELi4ELi3EEENS4_18smem_ptr_flag_bitsILi8EEENSU_INS5_IJNSA_ILi8EEENSA_ILi128EEEEEENS5_IJS19_SC_EEEEEEEvNS4_8identityENS4_23SM90_TMA_LOAD_MULTICASTES1D_vS1E_EENS_8epilogue10collective6detail29Sm90TmaWarpSpecializedAdapterINS1I_15DefaultEpilogueISK_SL_SL_NS1H_6thread17LinearCombinationISK_Li1EffLNS1M_9ScaleType4KindE0ELNS_15FloatRoundStyleE2ESK_EENS1_15EpilogueDefaultEEEEEvvEEEEvNT_6ParamsE,@"STO_CUDA_ENTRY STV_DEFAULT"
_ZN7cutlass13device_kernelINS_4gemm6kernel13GemmUniversalIN4cute5tupleIJiiiiEEENS1_10collective13CollectiveMmaINS1_37MainloopSm90TmaGmmaWarpSpecializedFP8ILi3ENS5_IJNS4_1CILi2EEENSA_ILi1EEESC_EEENS1_32KernelTmaWarpSpecializedPingpongEEENS5_IJNSA_ILi64EEENSA_ILi224EEENSA_ILi256EEEEEENS_12float_e4m3_tENS5_IJlSC_lEEESK_SL_NS4_8TiledMMAINS4_8MMA_AtomIJNS4_4SM904GMMA30MMA_64x32x32_F32E4M3E4M3_SS_TNILNSP_7ScaleInE1ELSR_1EEEEEENS4_6LayoutINS5_IJSC_SC_SC_EEENS5_IJNSA_ILi0EEESW_SW_EEEEENS5_IJNS4_10UnderscoreESZ_SZ_EEEEENS4_13SM90_TMA_LOADENS4_14ComposedLayoutINS4_7SwizzleILi3ELi4ELi3EEENS4_18smem_ptr_flag_bitsILi8EEENSU_INS5_IJNSA_ILi8EEENSA_ILi128EEEEEENS5_IJS19_SC_EEEEEEEvNS4_8identityENS4_23SM90_TMA_LOAD_MULTICASTES1D_vS1E_EENS_8epilogue10collective6detail29Sm90TmaWarpSpecializedAdapterINS1I_15DefaultEpilogueISK_SL_SL_NS1H_6thread17LinearCombinationISK_Li1EffLNS1M_9ScaleType4KindE0ELNS_15FloatRoundStyleE2ESK_EENS1_15EpilogueDefaultEEEEEvvEEEEvNT_6ParamsE:
[----:B------:R-:W0:Y:S02]  /*0000*/  LDC R1, c[0x0][0x28] ;  /* 0x00000a00ff017b82 */ /* 0x000e240000000800 */
[----:B0-----:R-:W-:Y:S01]  /*0010*/  VIADD R1, R1, 0xffffffd8 ;  /* 0xffffffd801017836 */ /* 0x001fe20000000000 */
[----:B------:R-:W0:Y:S01]  /*0020*/  S2R R3, SR_TID.X ;  /* 0x0000000000037919 */ /* 0x000e220000002100 */
[----:B------:R-:W-:Y:S01]  /*0030*/  ELECT P0, URZ, PT ;  /* 0x00000000003f782f */ /* 0x000fe20003800000 */
[----:B------:R-:W-:Y:S01]  /*0040*/  BSSY B0, `(.L_x_0) ;  /* 0x0000014000007945 */ /* 0x000fe20003800000 */
[--C-:B0-----:R-:W-:Y:S02]  /*0050*/  SHF.R.U32.HI R0, RZ, 0x5, R3.reuse ;  /* 0x00000005ff007819 */ /* 0x101fe40000011603 */
[----:B------:R-:W-:-:S03]  /*0060*/  SHF.R.U32.HI R5, RZ, 0x7, R3 ;  /* 0x00000007ff057819 */ /* 0x000fc60000011603 */
[----:B------:R-:W0:Y:S02]  /*0070*/  SHFL.IDX PT, R2, R0, RZ, 0x1f ;  /* 0x00001fff00027589 */ /* 0x000e2400000e0000 */
[----:B0-----:R-:W-:Y:S02]  /*0080*/  R2UR UR8, R2 ;  /* 0x00000000020872ca */ /* 0x001fe400000e0000 */
[----:B------:R0:W1:Y:S11]  /*0090*/  SHFL.IDX PT, R2, R5, RZ, 0x1f ;  /* 0x00001fff05027589 */ /* 0x00007600000e0000 */
[----:B------:R-:W-:-:S02]  /*00a0*/  USHF.R.S32.HI UR4, URZ, 0x1f, UR8 ;  /* 0x0000001f3f047899 */ /* 0x000fc40008011408 */
[----:B------:R-:W-:Y:S02]  /*00b0*/  ISETP.NE.OR P0, PT, RZ, UR8, !P0 ;  /* 0x00000008ff007c0c */ /* 0x000fe4000c705670 */
[----:B------:R-:W-:-:S04]  /*00c0*/  ULEA.HI UR4, UR4, UR8, URZ, 0x2 ;  /* 0x0000000804047291 */ /* 0x000fc8000f8f103f */
[----:B------:R-:W-:-:S04]  /*00d0*/  ULOP3.LUT UR4, UR4, 0xfffffffc, URZ, 0xc0, !UPT ;  /* 0xfffffffc04047892 */ /* 0x000fc8000f8ec03f */
[----:B------:R-:W-:-:S03]  /*00e0*/  UIADD3 UR8, UR8, -UR4, URZ ;  /* 0x8000000408087290 */ /* 0x000fc6000fffe03f */
[----:B01----:R-:W-:Y:S09]  /*00f0*/  @P0 BRA `(.L_x_1) ;  /* 0x0000000000200947 */ /* 0x003ff20003800000 */
[----:B------:R-:W-:Y:S02]  /*0100*/  ULDC.64 UR4, c[0x0][0x198] ;  /* 0x0000660000047ab9 */ /* 0x000fe40000000a00 */
[----:B------:R-:W-:Y:S02]  /*0110*/  UIADD3 UR6, UP0, UR4, 0xf0, URZ ;  /* 0x000000f004067890 */ /* 0x000fe4000ff1e03f */
[----:B------:R-:W-:Y:S02]  /*0120*/  UIADD3 UR4, UP1, UR4, 0x1f0, URZ ;  /* 0x000001f004047890 */ /* 0x000fe4000ff3e03f */
[----:B------:R-:W-:Y:S02]  /*0130*/  UIADD3.X UR7, URZ, UR5, URZ, UP0, !UPT ;  /* 0x000000053f077290 */ /* 0x000fe400087fe43f */
[----:B------:R-:W-:-:S07]  /*0140*/  UIADD3.X UR5, URZ, UR5, URZ, UP1, !UPT ;  /* 0x000000053f057290 */ /* 0x000fce0008ffe43f */
[----:B------:R0:W-:Y:S02]  /*0150*/  UTMACCTL.PF [UR6] ;  /* 0x00000000060079b9 */ /* 0x0001e40008040000 */
[----:B------:R0:W-:Y:S02]  /*0160*/  UTMACCTL.PF [UR4] ;  /* 0x00000000040079b9 */ /* 0x0001e40008040000 */
[----:B0-----:R-:W-:Y:S01]  /*0170*/  NOP ;  /* 0x0000000000007918 */ /* 0x001fe20000000000 */
.L_x_1:
[----:B------:R-:W-:Y:S05]  /*0180*/  BSYNC B0 ;  /* 0x0000000000007941 */ /* 0x000fea0003800000 */
.L_x_0:
[----:B------:R-:W0:Y:S01]  /*0190*/  SHFL.IDX PT, R6, R0, RZ, 0x1f ;  /* 0x00001fff00067589 */ /* 0x000e2200000e0000 */
[----:B------:R-:W-:Y:S01]  /*01a0*/  R2UR UR16, R2 ;  /* 0x00000000021072ca */ /* 0x000fe200000e0000 */
[----:B------:R-:W-:-:S04]  /*01b0*/  UISETP.NE.AND UP0, UPT, UR8, 0x3, UPT ;  /* 0x000000030800788c */ /* 0x000fc8000bf05270 */
[----:B------:R-:W-:-:S08]  /*01c0*/  UISETP.EQ.OR UP0, UPT, UR8, URZ, !UP0 ;  /* 0x0000003f0800728c */ /* 0x000fd0000c702670 */
[----:B------:R-:W-:Y:S02]  /*01d0*/  UIADD3 UR15, UR16, -0x1, URZ ;  /* 0xffffffff100f7890 */ /* 0x000fe4000fffe03f */
[----:B------:R-:W-:Y:S02]  /*01e0*/  UISETP.EQ.AND UP0, UPT, UR16, URZ, UP0 ;  /* 0x0000003f1000728c */ /* 0x000fe40008702270 */
[----:B------:R-:W-:Y:S02]  /*01f0*/  UISETP.GE.U32.AND UP1, UPT, UR15, 0x2, UPT ;  /* 0x000000020f00788c */ /* 0x000fe4000bf26070 */
[----:B------:R-:W-:Y:S01]  /*0200*/  USEL UR5, URZ, 0x1, !UP0 ;  /* 0x000000013f057887 */ /* 0x000fe2000c000000 */
[----:B0-----:R-:W-:-:S03]  /*0210*/  ISETP.NE.AND P0, PT, R6, RZ, PT ;  /* 0x000000ff0600720c */ /* 0x001fc60003f05270 */
[----:B------:R-:W-:-:S10]  /*0220*/  USEL UR5, UR5, 0x2, UP1 ;  /* 0x0000000205057887 */ /* 0x000fd40008800000 */
[----:B------:R-:W-:Y:S05]  /*0230*/  @P0 BRA `(.L_x_2) ;  /* 0x0000000000500947 */ /* 0x000fea0003800000 */
[----:B------:R-:W0:Y:S01]  /*0240*/  S2UR UR6, SR_CgaCtaId ;  /* 0x00000000000679c3 */ /* 0x000e220000008800 */
[----:B------:R-:W-:Y:S01]  /*0250*/  UMOV UR4, 0x400 ;  /* 0x0000040000047882 */ /* 0x000fe20000000000 */
[----:B------:R-:W-:Y:S01]  /*0260*/  UMOV UR7, 0x1 ;  /* 0x0000000100077882 */ /* 0x000fe20000000000 */
[----:B------:R-:W-:Y:S01]  /*0270*/  UMOV UR10, 0x2 ;  /* 0x00000002000a7882 */ /* 0x000fe20000000000 */
[----:B------:R-:W-:Y:S01]  /*0280*/  ELECT P0, URZ, PT ;  /* 0x00000000003f782f */ /* 0x000fe20003800000 */
[----:B------:R-:W-:-:S04]  /*0290*/  UIADD3 UR10, -UR10, 0x100000, URZ ;  /* 0x001000000a0a7890 */ /* 0x000fc8000fffe13f */
[----:B------:R-:W-:Y:S02]  /*02a0*/  USHF.L.U32 UR11, UR10, 0xb, URZ ;  /* 0x0000000b0a0b7899 */ /* 0x000fe4000800063f */
[----:B------:R-:W-:Y:S02]  /*02b0*/  USHF.L.U32 UR10, UR10, 0x1, URZ ;  /* 0x000000010a0a7899 */ /* 0x000fe4000800063f */
[----:B0-----:R-:W-:Y:S02]  /*02c0*/  ULEA UR4, UR6, UR4, 0x18 ;  /* 0x0000000406047291 */ /* 0x001fe4000f8ec03f */
[----:B------:R-:W-:-:S04]  /*02d0*/  UIADD3 UR6, -UR7, 0x100000, URZ ;  /* 0x0010000007067890 */ /* 0x000fc8000fffe13f */
[----:B------:R-:W-:Y:S02]  /*02e0*/  USHF.L.U32 UR7, UR6, 0xb, URZ ;  /* 0x0000000b06077899 */ /* 0x000fe4000800063f */
[----:B------:R-:W-:Y:S01]  /*02f0*/  USHF.L.U32 UR6, UR6, 0x1, URZ ;  /* 0x0000000106067899 */ /* 0x000fe2000800063f */
[----:B------:R-:W0:Y:S11]  /*0300*/  FENCE.VIEW.ASYNC.S ;  /* 0x00000000000073c6 */ /* 0x000e360000000000 */
[----:B0-----:R0:W1:Y:S01]  /*0310*/  SYNCS.EXCH.64 URZ, [UR4], UR6 ;  /* 0x00000006043f75b2 */ /* 0x0010620008000100 */
[----:B------:R0:W2:Y:S01]  /*0320*/  SYNCS.EXCH.64 URZ, [UR4+0x18], UR10 ;  /* 0x0000180a043f75b2 */ /* 0x0000a20008000100 */
[----:B------:R0:W3:Y:S01]  /*0330*/  SYNCS.EXCH.64 URZ, [UR4+0x8], UR6 ;  /* 0x00000806043f75b2 */ /* 0x0000e20008000100 */
[----:B------:R0:W4:Y:S01]  /*0340*/  SYNCS.EXCH.64 URZ, [UR4+0x20], UR10 ;  /* 0x0000200a043f75b2 */ /* 0x0001220008000100 */
[----:B------:R0:W0:Y:S01]  /*0350*/  SYNCS.EXCH.64 URZ, [UR4+0x10], UR6 ;  /* 0x00001006043f75b2 */ /* 0x0000220008000100 */
[----:B------:R0:W0:Y:S01]  /*0360*/  SYNCS.EXCH.64 URZ, [UR4+0x28], UR10 ;  /* 0x0000280a043f75b2 */ /* 0x0000220008000100 */
[----:B------:R-:W-:Y:S01]  /*0370*/  NOP ;  /* 0x0000000000007918 */ /* 0x000fe20000000000 */
.L_x_2:
[----:B------:R-:W-:Y:S01]  /*0380*/  SHF.R.S32.HI R2, RZ, 0x1f, R3 ;  /* 0x0000001fff027819 */ /* 0x000fe20000011403 */
[----:B------:R-:W5:Y:S01]  /*0390*/  SHFL.IDX PT, R7, R0, RZ, 0x1f ;  /* 0x00001fff00077589 */ /* 0x000f6200000e0000 */
[----:B------:R-:W1:Y:S01]  /*03a0*/  S2UR UR20, SR_CTAID.X ;  /* 0x00000000001479c3 */ /* 0x000e620000002500 */
[----:B------:R-:W-:Y:S02]  /*03b0*/  ELECT P0, URZ, PT ;  /* 0x00000000003f782f */ /* 0x000fe40003800000 */
[----:B------:R-:W-:Y:S01]  /*03c0*/  LEA.HI R2, R2, R3, RZ, 0x7 ;  /* 0x0000000302027211 */ /* 0x000fe200078f38ff */
[----:B------:R1:W2:Y:S01]  /*03d0*/  SHFL.IDX PT, R10, R0, RZ, 0x1f ;  /* 0x00001fff000a7589 */ /* 0x0002a200000e0000 */
[----:B------:R-:W-:Y:S01]  /*03e0*/  SHF.R.S32.HI R9, RZ, 0x1f, R6 ;  /* 0x0000001fff097819 */ /* 0x000fe20000011406 */
[----:B0-----:R-:W-:Y:S01]  /*03f0*/  ULDC UR4, c[0x0][0x150] ;  /* 0x0000540000047ab9 */ /* 0x001fe20000000800 */
[----:B------:R-:W-:Y:S02]  /*0400*/  LOP3.LUT R2, R2, 0xffffff80, RZ, 0xc0, !PT ;  /* 0xffffff8002027812 */ /* 0x000fe400078ec0ff */
[----:B------:R-:W-:-:S02]  /*0410*/  ELECT P1, URZ, PT ;  /* 0x00000000003f782f */ /* 0x000fc40003820000 */
[----:B------:R-:W-:Y:S01]  /*0420*/  LEA.HI R9, R9, R6, RZ, 0x2 ;  /* 0x0000000609097211 */ /* 0x000fe200078f10ff */
[----:B------:R-:W0:Y:S01]  /*0430*/  LDC R12, c[0x0][0x144] ;  /* 0x00005100ff0c7b82 */ /* 0x000e220000000800 */
[----:B------:R-:W-:Y:S01]  /*0440*/  UMOV UR6, 0x20 ;  /* 0x0000002000067882 */ /* 0x000fe20000000000 */
[----:B------:R-:W-:Y:S01]  /*0450*/  IMAD.IADD R2, R3, 0x1, -R2 ;  /* 0x0000000103027824 */ /* 0x000fe200078e0a02 */
[----:B------:R-:W-:Y:S01]  /*0460*/  LOP3.LUT R9, R9, 0x3ffffffc, RZ, 0xc0, !PT ;  /* 0x3ffffffc09097812 */ /* 0x000fe200078ec0ff */
[----:B------:R-:W-:Y:S01]  /*0470*/  UMOV UR10, 0x80 ;  /* 0x00000080000a7882 */ /* 0x000fe20000000000 */
[----:B------:R-:W-:Y:S01]  /*0480*/  NOP ;  /* 0x0000000000007918 */ /* 0x000fe20000000000 */
[----:B------:R-:W-:Y:S01]  /*0490*/  NOP ;  /* 0x0000000000007918 */ /* 0x000fe20000000000 */
[----:B------:R-:W-:Y:S01]  /*04a0*/  SHF.R.S32.HI R13, RZ, 0x1f, R2 ;  /* 0x0000001fff0d7819 */ /* 0x000fe20000011402 */
[----:B------:R-:W-:Y:S01]  /*04b0*/  IMAD.IADD R9, R6, 0x1, -R9 ;  /* 0x0000000106097824 */ /* 0x000fe200078e0a09 */
[----:B------:R-:W-:Y:S01]  /*04c0*/  ISETP.NE.AND P2, PT, RZ, UR16, PT ;  /* 0x00000010ff007c0c */ /* 0x000fe2000bf45270 */
[----:B------:R-:W3:Y:S01]  /*04d0*/  SHFL.IDX PT, R6, R5, RZ, 0x1f ;  /* 0x00001fff05067589 */ /* 0x000ee200000e0000 */
[----:B------:R-:W-:-:S02]  /*04e0*/  LEA.HI R4, R13, R2, RZ, 0x3 ;  /* 0x000000020d047211 */ /* 0x000fc400078f18ff */
[----:B-----5:R-:W-:Y:S02]  /*04f0*/  ISETP.NE.OR P0, PT, R7, RZ, !P0 ;  /* 0x000000ff0700720c */ /* 0x020fe40004705670 */
[--C-:B------:R-:W-:Y:S02]  /*0500*/  SHF.R.S32.HI R7, RZ, 0x3, R4.reuse ;  /* 0x00000003ff077819 */ /* 0x100fe40000011404 */
[----:B------:R-:W-:Y:S02]  /*0510*/  SHF.R.S32.HI R8, RZ, 0x1f, R4 ;  /* 0x0000001fff087819 */ /* 0x000fe40000011404 */
[----:B------:R-:W5:Y:S01]  /*0520*/  S2R R4, SR_CTAID.Y ;  /* 0x0000000000047919 */ /* 0x000f620000002600 */
[----:B-1----:R-:W-:Y:S02]  /*0530*/  I2FP.F32.U32 R0, UR20 ;  /* 0x0000001400007c45 */ /* 0x002fe40008201000 */
[----:B------:R-:W-:Y:S02]  /*0540*/  LEA.HI R8, R8, R7, RZ, 0x2 ;  /* 0x0000000708087211 */ /* 0x000fe400078f10ff */
[----:B--2---:R-:W-:Y:S01]  /*0550*/  ISETP.NE.OR P1, PT, R10, RZ, !P1 ;  /* 0x000000ff0a00720c */ /* 0x004fe20004f25670 */
[----:B------:R-:W-:Y:S01]  /*0560*/  FMUL R11, R0, UR4 ;  /* 0x00000004000b7c20 */ /* 0x000fe20008400000 */
[----:B------:R-:W-:Y:S01]  /*0570*/  LOP3.LUT R8, R8, 0xfffffffc, RZ, 0xc0, !PT ;  /* 0xfffffffc08087812 */ /* 0x000fe200078ec0ff */
[----:B------:R-:W-:Y:S01]  /*0580*/  VOTEU.ALL UP0, P0 ;  /* 0x00000000003f7886 */ /* 0x000fe20000000000 */
[----:B------:R-:W-:-:S03]  /*0590*/  ULDC UR4, c[0x0][0x154] ;  /* 0x0000550000047ab9 */ /* 0x000fc60000000800 */
[----:B------:R-:W1:Y:S01]  /*05a0*/  F2I.U32.TRUNC.NTZ R11, R11 ;  /* 0x0000000b000b7305 */ /* 0x000e62000020f000 */
[----:B------:R-:W-:Y:S01]  /*05b0*/  IMAD.IADD R8, R7, 0x1, -R8 ;  /* 0x0000000107087824 */ /* 0x000fe200078e0a08 */
[----:B------:R-:W2:Y:S01]  /*05c0*/  @!UP0 S2UR UR9, SR_CgaCtaId ;  /* 0x00000000000989c3 */ /* 0x000ea20000008800 */
[----:B------:R-:W-:-:S04]  /*05d0*/  @!UP0 UIADD3 UR6, -UR6, 0x100000, URZ ;  /* 0x0010000006068890 */ /* 0x000fc8000fffe13f */
[----:B------:R-:W-:Y:S02]  /*05e0*/  @!UP0 USHF.L.U32 UR7, UR6, 0xb, URZ ;  /* 0x0000000b06078899 */ /* 0x000fe4000800063f */
[----:B------:R-:W-:Y:S01]  /*05f0*/  @!UP0 USHF.L.U32 UR6, UR6, 0x1, URZ ;  /* 0x0000000106068899 */ /* 0x000fe2000800063f */
[----:B---3--:R-:W-:Y:S01]  /*0600*/  R2UR UR14, R6 ;  /* 0x00000000060e72ca */ /* 0x008fe200000e0000 */
[----:B------:R-:W-:Y:S01]  /*0610*/  IMAD R8, R9, 0x4, R8 ;  /* 0x0000000409087824 */ /* 0x000fe200078e0208 */
[----:B------:R-:W-:Y:S01]  /*0620*/  VOTEU.ALL UP1, P1 ;  /* 0x00000000003f7886 */ /* 0x000fe20000820000 */
[----:B------:R-:W-:Y:S01]  /*0630*/  VOTEU.ALL UP2, P1 ;  /* 0x00000000003f7886 */ /* 0x000fe20000840000 */
[----:B------:R-:W-:Y:S01]  /*0640*/  VOTEU.ALL UP3, P1 ;  /* 0x00000000003f7886 */ /* 0x000fe20000860000 */
[C---:B------:R-:W-:Y:S01]  /*0650*/  IMAD.SHL.U32 R7, R8.reuse, 0x4, RZ ;  /* 0x0000000408077824 */ /* 0x040fe200078e00ff */
[----:B------:R-:W-:Y:S01]  /*0660*/  LEA.HI R0, R8, R8, RZ, 0x1 ;  /* 0x0000000808007211 */ /* 0x000fe200078f08ff */
[----:B------:R-:W3:Y:S01]  /*0670*/  @!UP1 S2UR UR13, SR_CgaCtaId ;  /* 0x00000000000d99c3 */ /* 0x000ee20000008800 */
[----:B------:R-:W-:Y:S01]  /*0680*/  @!UP1 UMOV UR12, 0x400 ;  /* 0x00000400000c9882 */ /* 0x000fe20000000000 */
[----:B------:R-:W-:-:S04]  /*0690*/  @!UP1 UIADD3 UR10, -UR10, 0x100000, URZ ;  /* 0x001000000a0a9890 */ /* 0x000fc8000fffe13f */
[----:B------:R-:W-:Y:S02]  /*06a0*/  @!UP1 USHF.L.U32 UR11, UR10, 0xb, URZ ;  /* 0x0000000b0a0b9899 */ /* 0x000fe4000800063f */
[----:B------:R-:W-:Y:S01]  /*06b0*/  @!UP1 USHF.L.U32 UR10, UR10, 0x1, URZ ;  /* 0x000000010a0a9899 */ /* 0x000fe2000800063f */
[----:B------:R-:W-:Y:S01]  /*06c0*/  LOP3.LUT R9, R0, 0xfffffffe, RZ, 0xc0, !PT ;  /* 0xfffffffe00097812 */ /* 0x000fe200078ec0ff */
[----:B-1----:R-:W-:Y:S01]  /*06d0*/  IMAD.MOV R15, RZ, RZ, -R11 ;  /* 0x000000ffff0f7224 */ /* 0x002fe200078e0a0b */
[----:B------:R-:W-:Y:S01]  /*06e0*/  LOP3.LUT R16, R8, 0xc, R7, 0x78, !PT ;  /* 0x0000000c08107812 */ /* 0x000fe200078e7807 */
[----:B------:R-:W-:Y:S01]  /*06f0*/  VOTEU.ALL UP4, P1 ;  /* 0x00000000003f7886 */ /* 0x000fe20000880000 */
[----:B------:R-:W-:Y:S01]  /*0700*/  VOTEU.ALL UP5, P1 ;  /* 0x00000000003f7886 */ /* 0x000fe200008a0000 */
[----:B0-----:R-:W-:Y:S01]  /*0710*/  IMAD R14, R12, R15, UR20 ;  /* 0x000000140c0e7e24 */ /* 0x001fe2000f8e020f */
[----:B-----5:R-:W-:Y:S01]  /*0720*/  I2FP.F32.U32 R0, R4 ;  /* 0x0000000400007245 */ /* 0x020fe20000201000 */
[----:B------:R-:W0:Y:S01]  /*0730*/  LDC R15, c[0x0][0x148] ;  /* 0x00005200ff0f7b82 */ /* 0x000e220000000800 */
[----:B------:R-:W-:Y:S01]  /*0740*/  IMAD.IADD R9, R8, 0x1, -R9 ;  /* 0x0000000108097824 */ /* 0x000fe200078e0a09 */
[----:B------:R1:W-:Y:S02]  /*0750*/  STL [R1+0x8], R16 ;  /* 0x0000081001007387 */ /* 0x0003e40000100800 */
[----:B------:R-:W-:Y:S01]  /*0760*/  FMUL R0, R0, UR4 ;  /* 0x0000000400007c20 */ /* 0x000fe20008400000 */
[----:B------:R-:W-:Y:S01]  /*0770*/  @!UP0 UMOV UR4, 0x400 ;  /* 0x0000040000048882 */ /* 0x000fe20000000000 */
[----:B------:R-:W-:Y:S01]  /*0780*/  ISETP.NE.AND P3, PT, R9, R14, PT ;  /* 0x0000000e0900720c */ /* 0x000fe20003f65270 */
[----:B--2---:R-:W-:Y:S01]  /*0790*/  @!UP0 ULEA UR4, UR9, UR4, 0x18 ;  /* 0x0000000409048291 */ /* 0x004fe2000f8ec03f */
[----:B------:R-:W2:Y:S01]  /*07a0*/  LDC R8, c[0x0][0x140] ;  /* 0x00005000ff087b82 */ /* 0x000ea20000000800 */
[----:B------:R-:W-:Y:S01]  /*07b0*/  VOTEU.ALL UP0, P0 ;  /* 0x00000000003f7886 */ /* 0x000fe20000000000 */
[----:B------:R-:W5:Y:S01]  /*07c0*/  F2I.U32.TRUNC.NTZ R0, R0 ;  /* 0x0000000000007305 */ /* 0x000f62000020f000 */
[----:B---3--:R-:W-:Y:S01]  /*07d0*/  @!UP1 ULEA UR12, UR13, UR12, 0x18 ;  /* 0x0000000c0d0c9291 */ /* 0x008fe2000f8ec03f */
[----:B------:R-:W-:Y:S01]  /*07e0*/  VOTEU.ALL UP1, P0 ;  /* 0x00000000003f7886 */ /* 0x000fe20000020000 */
[----:B------:R-:W-:Y:S01]  /*07f0*/  LOP3.LUT P0, RZ, R2, 0x7, RZ, 0xc0, !PT ;  /* 0x0000000702ff7812 */ /* 0x000fe2000780c0ff */
[----:B------:R-:W3:Y:S05]  /*0800*/  FENCE.VIEW.ASYNC.S ;  /* 0x00000000000073c6 */ /* 0x000eea0000000000 */
[----:B---3--:R1:W3:Y:S01]  /*0810*/  @!UP0 SYNCS.EXCH.64 URZ, [UR4+0x60], UR6 ;  /* 0x00006006043f85b2 */ /* 0x0082e20008000100 */
[C---:B------:R-:W-:Y:S01]  /*0820*/  ISETP.LT.U32.AND P0, PT, R16.reuse, 0x2, !P0 ;  /* 0x000000021000780c */ /* 0x040fe20004701070 */
[----:B-----5:R-:W-:Y:S01]  /*0830*/  IMAD.MOV R18, RZ, RZ, -R0 ;  /* 0x000000ffff127224 */ /* 0x020fe200078e0a00 */
[----:B------:R-:W-:-:S03]  /*0840*/  @P3 LEA.HI R0, R16, R16, RZ, 0x1 ;  /* 0x0000001010003211 */ /* 0x000fc600078f08ff */
[----:B0-----:R-:W-:Y:S01]  /*0850*/  IMAD R7, R15, R18, R4 ;  /* 0x000000120f077224 */ /* 0x001fe200078e0204 */
[----:B------:R-:W-:Y:S02]  /*0860*/  @P3 SHF.R.S32.HI R0, RZ, 0x1, R0 ;  /* 0x00000001ff003819 */ /* 0x000fe40000011400 */
[----:B--2---:R-:W-:Y:S02]  /*0870*/  ISETP.EQ.U32.AND P1, PT, R8, 0x1, PT ;  /* 0x000000010800780c */ /* 0x004fe40003f22070 */
[----:B------:R-:W-:Y:S01]  /*0880*/  @P3 ISETP.NE.AND P4, PT, R0, R7, PT ;  /* 0x000000070000320c */ /* 0x000fe20003f85270 */
[----:B------:R-:W-:Y:S01]  /*0890*/  IMAD.MOV.U32 R0, RZ, RZ, 0x1 ;  /* 0x00000001ff007424 */ /* 0x000fe200078e00ff */
[----:B------:R-:W-:Y:S01]  /*08a0*/  SEL R7, RZ, 0x1, !P0 ;  /* 0x00000001ff077807 */ /* 0x000fe20004000000 */
[----:B------:R1:W0:Y:S01]  /*08b0*/  @!UP1 SYNCS.EXCH.64 URZ, [UR4+0x68], UR6 ;  /* 0x00006806043f95b2 */ /* 0x0002220008000100 */
[----:B------:R-:W-:Y:S01]  /*08c0*/  @P3 SEL R0, RZ, 0x1, P4 ;  /* 0x00000001ff003807 */ /* 0x000fe20002000000 */
[----:B------:R-:W-:-:S03]  /*08d0*/  NOP ;  /* 0x0000000000007918 */ /* 0x000fc60000000000 */
[----:B------:R-:W-:-:S05]  /*08e0*/  LOP3.LUT R0, R0, R7, RZ, 0xc0, !PT ;  /* 0x0000000700007212 */ /* 0x000fca00078ec0ff */
[----:B------:R1:W-:Y:S01]  /*08f0*/  STL [R1], R0 ;  /* 0x0000000001007387 */ /* 0x0003e20000100800 */
[----:B------:R1:W2:Y:S01]  /*0900*/  @!UP2 SYNCS.EXCH.64 URZ, [UR12+0x40], UR10 ;  /* 0x0000400a0c3fa5b2 */ /* 0x0002a20008000100 */
[----:B------:R1:W0:Y:S01]  /*0910*/  @!UP3 SYNCS.EXCH.64 URZ, [UR12+0x48], UR10 ;  /* 0x0000480a0c3fb5b2 */ /* 0x0002220008000100 */
[----:B------:R1:W0:Y:S01]  /*0920*/  @!UP4 SYNCS.EXCH.64 URZ, [UR12+0x50], UR10 ;  /* 0x0000500a0c3fc5b2 */ /* 0x0002220008000100 */
[----:B------:R1:W0:Y:S01]  /*0930*/  @!UP5 SYNCS.EXCH.64 URZ, [UR12+0x58], UR10 ;  /* 0x0000580a0c3fd5b2 */ /* 0x0002220008000100 */
[----:B------:R-:W-:Y:S01]  /*0940*/  NOP ;  /* 0x0000000000007918 */ /* 0x000fe20000000000 */
[----:B---3--:R-:W-:Y:S05]  /*0950*/  @!P1 BRA `(.L_x_3) ;  /* 0x0000000000089947 */ /* 0x008fea0003800000 */
[----:B0-2-4-:R-:W-:Y:S01]  /*0960*/  UCGABAR_ARV ;  /* 0x00000000000079c7 */ /* 0x015fe20008000000 */
[----:B------:R-:W-:Y:S05]  /*0970*/  BRA `(.L_x_4) ;  /* 0x0000000000047947 */ /* 0x000fea0003800000 */
.L_x_3:
[----:B0-2-4-:R-:W-:Y:S01]  /*0980*/  NOP ;  /* 0x0000000000007918 */ /* 0x015fe20000000000 */
.L_x_4:
[----:B-1----:R-:W-:Y:S01]  /*0990*/  ULDC.64 UR6, c[0x0][0x598] ;  /* 0x0001660000067ab9 */ /* 0x002fe20000000a00 */
[----:B------:R-:W-:Y:S01]  /*09a0*/  ULDC.64 UR32, c[0x0][0x208] ;  /* 0x0000820000207ab9 */ /* 0x000fe20000000a00 */
[----:B------:R-:W-:-:S04]  /*09b0*/  ISETP.NE.U32.AND P0, PT, RZ, UR6, PT ;  /* 0x00000006ff007c0c */ /* 0x000fc8000bf05070 */
[----:B------:R-:W-:-:S13]  /*09c0*/  ISETP.NE.AND.EX P0, PT, RZ, UR7, PT, P0 ;  /* 0x00000007ff007c0c */ /* 0x000fda000bf05300 */
[----:B------:R-:W-:Y:S05]  /*09d0*/  @!P0 BRA `(.L_x_5) ;  /* 0x0000000000208947 */ /* 0x000fea0003800000 */
[----:B------:R-:W0:Y:S02]  /*09e0*/  LDC.64 R6, c[0x0][0x598] ;  /* 0x00016600ff067b82 */ /* 0x000e240000000a00 */
[----:B0-----:R-:W2:Y:S02]  /*09f0*/  LDG.E.64 R6, desc[UR32][R6.64] ;  /* 0x0000002006067981 */ /* 0x001ea4000c1e1b00 */
[----:B--2---:R-:W-:-:S04]  /*0a00*/  ISETP.NE.U32.AND P0, PT, R6, RZ, PT ;  /* 0x000000ff0600720c */ /* 0x004fc80003f05070 */
[----:B------:R-:W-:-:S13]  /*0a10*/  ISETP.NE.AND.EX P0, PT, R7, RZ, PT, P0 ;  /* 0x000000ff0700720c */ /* 0x000fda0003f05300 */
[----:B------:R-:W-:Y:S05]  /*0a20*/  @!P0 BRA `(.L_x_5) ;  /* 0x00000000000c8947 */ /* 0x000fea0003800000 */
[----:B------:R-:W2:Y:S02]  /*0a30*/  LD.E R6, desc[UR32][R6.64] ;  /* 0x0000002006067980 */ /* 0x000ea4000c101900 */
[----:B--2---:R-:W-:Y:S01]  /*0a40*/  R2UR UR19, R6 ;  /* 0x00000000061372ca */ /* 0x004fe200000e0000 */
[----:B------:R-:W-:-:S14]  /*0a50*/  BRA `(.L_x_6) ;  /* 0x0000000000247947 */ /* 0x000fdc0003800000 */
.L_x_5:
[----:B------:R-:W-:Y:S02]  /*0a60*/  ULDC.64 UR6, c[0x0][0x588] ;  /* 0x0001620000067ab9 */ /* 0x000fe40000000a00 */
[----:B------:R-:W-:-:S04]  /*0a70*/  ISETP.NE.U32.AND P0, PT, RZ, UR6, PT ;  /* 0x00000006ff007c0c */ /* 0x000fc8000bf05070 */
[----:B------:R-:W-:-:S13]  /*0a80*/  ISETP.NE.AND.EX P0, PT, RZ, UR7, PT, P0 ;  /* 0x00000007ff007c0c */ /* 0x000fda000bf05300 */
[----:B------:R-:W-:Y:S05]  /*0a90*/  @!P0 BRA `(.L_x_7) ;  /* 0x0000000000108947 */ /* 0x000fea0003800000 */
[----:B------:R-:W0:Y:S02]  /*0aa0*/  LDC.64 R6, c[0x0][0x588] ;  /* 0x00016200ff067b82 */ /* 0x000e240000000a00 */
[----:B0-----:R-:W2:Y:S02]  /*0ab0*/  LDG.E R6, desc[UR32][R6.64] ;  /* 0x0000002006067981 */ /* 0x001ea4000c1e1900 */
[----:B--2---:R-:W-:Y:S01]  /*0ac0*/  R2UR UR19, R6 ;  /* 0x00000000061372ca */ /* 0x004fe200000e0000 */
[----:B------:R-:W-:-:S14]  /*0ad0*/  BRA `(.L_x_6) ;  /* 0x0000000000047947 */ /* 0x000fdc0003800000 */
.L_x_7:
[----:B------:R-:W-:-:S05]  /*0ae0*/  ULDC UR19, c[0x0][0x580] ;  /* 0x0001600000137ab9 */ /* 0x000fca0000000800 */
.L_x_6:
[----:B------:R-:W-:Y:S02]  /*0af0*/  ULDC.64 UR6, c[0x0][0x5a0] ;  /* 0x0001680000067ab9 */ /* 0x000fe40000000a00 */
        /* <DEDUP_REMOVED lines=11> */
.L_x_8:
        /* <DEDUP_REMOVED lines=8> */
.L_x_10:
[----:B------:R-:W-:-:S05]  /*0c30*/  ULDC UR18, c[0x0][0x584] ;  /* 0x0001610000127ab9 */ /* 0x000fca0000000800 */
.L_x_9:
[----:B------:R-:W0:Y:S01]  /*0c40*/  LDC R0, c[0x0][0x65c] ;  /* 0x00019700ff007b82 */ /* 0x000e220000000800 */
[----:B------:R-:W-:Y:S01]  /*0c50*/  IMAD.U32 R6, RZ, RZ, UR20 ;  /* 0x00000014ff067e24 */ /* 0x000fe2000f8e00ff */
[----:B------:R-:W-:Y:S01]  /*0c60*/  UISETP.NE.AND UP0, UPT, UR16, 0x2, UPT ;  /* 0x000000021000788c */ /* 0x000fe2000bf05270 */
[----:B------:R-:W-:Y:S01]  /*0c70*/  IMAD.MOV.U32 R7, RZ, RZ, RZ ;  /* 0x000000ffff077224 */ /* 0x000fe200078e00ff */
[----:B------:R-:W-:Y:S01]  /*0c80*/  ULDC UR9, c[0x0][0x28c] ;  /* 0x0000a30000097ab9 */ /* 0x000fe20000000800 */
[----:B------:R-:W-:Y:S01]  /*0c90*/  UMOV UR17, URZ ;  /* 0x0000003f00117c82 */ /* 0x000fe20008000000 */
[----:B------:R-:W-:Y:S02]  /*0ca0*/  UIADD3 UR9, UR9, 0xff, URZ ;  /* 0x000000ff09097890 */ /* 0x000fe4000fffe03f */
[----:B------:R-:W-:Y:S01]  /*0cb0*/  PLOP3.LUT P0, PT, PT, PT, UP0, 0x80, 0x0 ;  /* 0x000000000000781c */ /* 0x000fe20003f0f008 */
[----:B------:R-:W-:Y:S01]  /*0cc0*/  UMOV UR4, URZ ;  /* 0x0000003f00047c82 */ /* 0x000fe20008000000 */
[----:B------:R-:W-:Y:S01]  /*0cd0*/  USHF.R.S32.HI UR10, URZ, 0x1f, UR9 ;  /* 0x0000001f3f0a7899 */ /* 0x000fe20008011409 */
[----:B------:R-:W-:-:S03]  /*0ce0*/  ULDC.64 UR12, c[0x0][0x650] ;  /* 0x00019400000c7ab9 */ /* 0x000fc60000000a00 */
[----:B------:R-:W-:Y:S01]  /*0cf0*/  ULEA.HI UR10, UR10, UR9, URZ, 0x8 ;  /* 0x000000090a0a7291 */ /* 0x000fe2000f8f403f */
[----:B0-----:R-:W-:-:S13]  /*0d00*/  ISETP.NE.AND P3, PT, R0, 0x1, PT ;  /* 0x000000010000780c */ /* 0x001fda0003f65270 */
[----:B------:R-:W0:Y:S01]  /*0d10*/  @P3 LDC R9, c[0x0][0x10] ;  /* 0x00000400ff093b82 */ /* 0x000e220000000800 */
[----:B------:R-:W-:-:S07]  /*0d20*/  @P3 IMAD.MOV.U32 R5, RZ, RZ, RZ ;  /* 0x000000ffff053224 */ /* 0x000fce00078e00ff */
[----:B------:R-:W1:Y:S01]  /*0d30*/  @!P3 LDC R11, c[0x0][0xc] ;  /* 0x00000300ff0bbb82 */ /* 0x000e620000000800 */
[----:B------:R-:W-:Y:S01]  /*0d40*/  ULDC UR6, c[0x0][0xc] ;  /* 0x0000030000067ab9 */ /* 0x000fe20000000800 */
[----:B------:R-:W-:Y:S01]  /*0d50*/  ULDC UR7, c[0x0][0x10] ;  /* 0x0000040000077ab9 */ /* 0x000fe20000000800 */
[----:B------:R-:W-:Y:S01]  /*0d60*/  ULDC UR9, c[0x0][0x14] ;  /* 0x0000050000097ab9 */ /* 0x000fe20000000800 */
[----:B------:R-:W-:-:S04]  /*0d70*/  UIMAD.WIDE.U32 UR6, UR6, UR7, URZ ;  /* 0x00000007060672a5 */ /* 0x000fc8000f8e003f */
[----:B------:R-:W-:Y:S02]  /*0d80*/  UIMAD.WIDE.U32 UR30, UR6, UR9, URZ ;  /* 0x00000009061e72a5 */ /* 0x000fe4000f8e003f */
[----:B------:R-:W-:Y:S02]  /*0d90*/  UIMAD UR7, UR7, UR9, URZ ;  /* 0x00000009070772a4 */ /* 0x000fe4000f8e023f */
[----:B------:R-:W-:Y:S02]  /*0da0*/  USHF.R.S32.HI UR6, URZ, 0x8, UR10 ;  /* 0x000000083f067899 */ /* 0x000fe4000801140a */
[----:B------:R-:W-:Y:S01]  /*0db0*/  UIADD3 UR7, UR31, UR7, URZ ;  /* 0x000000071f077290 */ /* 0x000fe2000fffe03f */
[----:B0-----:R-:W-:-:S04]  /*0dc0*/  @P3 IMAD.WIDE.U32 R8, R9, UR20, R4 ;  /* 0x0000001409083c25 */ /* 0x001fc8000f8e0004 */
[----:B------:R-:W-:Y:S02]  /*0dd0*/  @P3 IMAD.MOV.U32 R12, RZ, RZ, R8 ;  /* 0x000000ffff0c3224 */ /* 0x000fe400078e0008 */
[----:B-1----:R-:W-:-:S04]  /*0de0*/  @!P3 IMAD.WIDE.U32 R6, R4, R11, R6 ;  /* 0x0000000b0406b225 */ /* 0x002fc800078e0006 */
[----:B------:R-:W-:Y:S02]  /*0df0*/  @P3 IMAD.MOV.U32 R11, RZ, RZ, RZ ;  /* 0x000000ffff0b3224 */ /* 0x000fe400078e00ff */
[----:B------:R-:W-:Y:S02]  /*0e00*/  @!P3 IMAD.MOV.U32 R12, RZ, RZ, R6 ;  /* 0x000000ffff0cb224 */ /* 0x000fe400078e0006 */
[----:B------:R-:W-:Y:S02]  /*0e10*/  @P3 IMAD.IADD R10, R9, 0x1, R11 ;  /* 0x00000001090a3824 */ /* 0x000fe400078e020b */
[----:B------:R-:W-:Y:S01]  /*0e20*/  @!P3 IMAD.MOV.U32 R10, RZ, RZ, R7 ;  /* 0x000000ffff0ab224 */ /* 0x000fe200078e0007 */
[----:B------:R0:W-:Y:S03]  /*0e30*/  STL [R1+0x10], R12 ;  /* 0x0000100c01007387 */ /* 0x0001e60000100800 */
[----:B------:R-:W-:Y:S01]  /*0e40*/  IMAD.MOV.U32 R16, RZ, RZ, R10 ;  /* 0x000000ffff107224 */ /* 0x000fe200078e000a */
[----:B------:R0:W-:Y:S01]  /*0e50*/  STL [R1+0xc], R10 ;  /* 0x00000c0a01007387 */ /* 0x0001e20000100800 */
[----:B------:R-:W-:Y:S05]  /*0e60*/  @P0 BRA `(.L_x_11) ;  /* 0x0000000000280947 */ /* 0x000fea0003800000 */
[----:B0-----:R-:W-:Y:S01]  /*0e70*/  IADD3 R12, P0, R12, UR30, RZ ;  /* 0x0000001e0c0c7c10 */ /* 0x001fe2000ff1e0ff */
[----:B------:R-:W-:Y:S02]  /*0e80*/  UISETP.GE.U32.AND UP0, UPT, UR6, 0x3, UPT ;  /* 0x000000030600788c */ /* 0x000fe4000bf06070 */
[----:B------:R-:W-:Y:S01]  /*0e90*/  UIMAD.WIDE.U32 UR10, UR6, -0x55555555, URZ ;  /* 0xaaaaaaab060a78a5 */ /* 0x000fe2000f8e003f */
[----:B------:R-:W-:Y:S01]  /*0ea0*/  IADD3.X R16, R16, UR7, RZ, P0, !PT ;  /* 0x0000000710107c10 */ /* 0x000fe200087fe4ff */
[----:B------:R1:W-:Y:S01]  /*0eb0*/  STL [R1+0x10], R12 ;  /* 0x0000100c01007387 */ /* 0x0003e20000100800 */
[----:B------:R-:W-:Y:S01]  /*0ec0*/  UMOV UR4, URZ ;  /* 0x0000003f00047c82 */ /* 0x000fe20008000000 */
[----:B------:R-:W-:Y:S02]  /*0ed0*/  USHF.R.U32.HI UR10, URZ, 0x1, UR11 ;  /* 0x000000013f0a7899 */ /* 0x000fe4000801160b */
[----:B------:R1:W-:Y:S02]  /*0ee0*/  STL [R1+0xc], R16 ;  /* 0x00000c1001007387 */ /* 0x0003e40000100800 */
[----:B------:R-:W-:-:S02]  /*0ef0*/  UIMAD UR17, UR10, -0x3, UR6 ;  /* 0xfffffffd0a1178a4 */ /* 0x000fc4000f8e0206 */
[----:B------:R-:W-:-:S12]  /*0f00*/  @UP0 ULOP3.LUT UR4, UR10, 0x1, URZ, 0xc0, !UPT ;  /* 0x000000010a040892 */ /* 0x000fd8000f8ec03f */
.L_x_11:
[----:B------:R-:W-:Y:S01]  /*0f10*/  IMAD.MOV.U32 R8, RZ, RZ, -0x1 ;  /* 0xffffffffff087424 */ /* 0x000fe200078e00ff */
[----:B------:R-:W-:Y:S01]  /*0f20*/  ISETP.GE.U32.AND P0, PT, R12, UR12, PT ;  /* 0x0000000c0c007c0c */ /* 0x000fe2000bf06070 */
[----:B------:R-:W-:Y:S01]  /*0f30*/  IMAD.MOV.U32 R6, RZ, RZ, -0x1 ;  /* 0xffffffffff067424 */ /* 0x000fe200078e00ff */
[----:B------:R-:W-:Y:S01]  /*0f40*/  PRMT R0, RZ, 0x7610, R0 ;  /* 0x00007610ff007816 */ /* 0x000fe20000000000 */
[----:B------:R-:W-:Y:S01]  /*0f50*/  IMAD.MOV.U32 R7, RZ, RZ, -0x1 ;  /* 0xffffffffff077424 */ /* 0x000fe200078e00ff */
[----:B------:R2:W-:Y:S01]  /*0f60*/  STL [R1+0x14], R8 ;  /* 0x0000140801007387 */ /* 0x0005e20000100800 */
[----:B------:R-:W-:-:S03]  /*0f70*/  ISETP.GE.U32.AND.EX P0, PT, R16, UR13, PT, P0 ;  /* 0x0000000d10007c0c */ /* 0x000fc6000bf06100 */
[----:B------:R2:W-:Y:S04]  /*0f80*/  STL [R1+0x4], R6 ;  /* 0x0000040601007387 */ /* 0x0005e80000100800 */
[----:B------:R2:W-:Y:S06]  /*0f90*/  STL [R1+0x18], R7 ;  /* 0x0000180701007387 */ /* 0x0005ec0000100800 */
[----:B------:R-:W-:Y:S05]  /*0fa0*/  @P0 BRA `(.L_x_12) ;  /* 0x0000000400380947 */ /* 0x000fea0003800000 */
[----:B------:R-:W3:Y:S01]  /*0fb0*/  LDC.64 R20, c[0x0][0x628] ;  /* 0x00018a00ff147b82 */ /* 0x000ee20000000a00 */
[----:B--2---:R-:W-:Y:S02]  /*0fc0*/  IMAD.MOV.U32 R6, RZ, RZ, R12 ;  /* 0x000000ffff067224 */ /* 0x004fe400078e000c */
[----:B------:R-:W-:-:S05]  /*0fd0*/  IMAD.MOV.U32 R7, RZ, RZ, R16 ;  /* 0x000000ffff077224 */ /* 0x000fca00078e0010 */
[----:B------:R-:W2:Y:S08]  /*0fe0*/  LDC R0, c[0x0][0x630] ;  /* 0x00018c00ff007b82 */ /* 0x000eb00000000800 */
[----:B------:R-:W4:Y:S01]  /*0ff0*/  LDC.64 R22, c[0x0][0x620] ;  /* 0x00018800ff167b82 */ /* 0x000f220000000a00 */
[----:B---3--:R-:W-:-:S04]  /*1000*/  ISETP.NE.U32.AND P0, PT, R20, RZ, PT ;  /* 0x000000ff1400720c */ /* 0x008fc80003f05070 */
[----:B------:R-:W-:-:S13]  /*1010*/  ISETP.NE.AND.EX P0, PT, R21, RZ, PT, P0 ;  /* 0x000000ff1500720c */ /* 0x000fda0003f05300 */
[----:B--2-4-:R-:W-:Y:S05]  /*1020*/  @!P0 BRA `(.L_x_13) ;  /* 0x0000000000288947 */ /* 0x014fea0003800000 */
[----:B------:R-:W2:Y:S02]  /*1030*/  LDC R11, c[0x0][0x634] ;  /* 0x00018d00ff0b7b82 */ /* 0x000ea40000000800 */
[----:B--2---:R-:W-:-:S05]  /*1040*/  IADD3 R11, P0, R12, R11, RZ ;  /* 0x0000000b0c0b7210 */ /* 0x004fca0007f1e0ff */
[----:B------:R-:W-:-:S04]  /*1050*/  IMAD.X R17, RZ, RZ, R16, P0 ;  /* 0x000000ffff117224 */ /* 0x000fc800000e0610 */
[----:B------:R-:W-:-:S04]  /*1060*/  IMAD.WIDE.U32 R6, R17, R20, RZ ;  /* 0x0000001411067225 */ /* 0x000fc800078e00ff */
[----:B------:R-:W-:-:S04]  /*1070*/  IMAD.WIDE.U32 R8, P0, R11, R21, R6 ;  /* 0x000000150b087225 */ /* 0x000fc80007800006 */
[----:B------:R-:W-:-:S04]  /*1080*/  IMAD.WIDE.U32 R6, R11, R20, RZ ;  /* 0x000000140b067225 */ /* 0x000fc800078e00ff */
[----:B------:R-:W-:Y:S01]  /*1090*/  IMAD.X R11, RZ, RZ, RZ, P0 ;  /* 0x000000ffff0b7224 */ /* 0x000fe200000e06ff */
[----:B------:R-:W-:Y:S01]  /*10a0*/  IADD3 RZ, P0, R7, R8, RZ ;  /* 0x0000000807ff7210 */ /* 0x000fe20007f1e0ff */
[----:B0-----:R-:W-:-:S04]  /*10b0*/  IMAD.MOV.U32 R10, RZ, RZ, R9 ;  /* 0x000000ffff0a7224 */ /* 0x001fc800078e0009 */
[----:B------:R-:W-:-:S08]  /*10c0*/  IMAD.WIDE.U32.X R6, R17, R21, R10, P0 ;  /* 0x0000001511067225 */ /* 0x000fd000000e040a */
.L_x_13:
[----:B------:R-:W2:Y:S01]  /*10d0*/  LDC.64 R24, c[0x0][0x640] ;  /* 0x00019000ff187b82 */ /* 0x000ea20000000a00 */
[-CC-:B------:R-:W-:Y:S01]  /*10e0*/  SHF.R.U64 R27, R6, R0.reuse, R7.reuse ;  /* 0x00000000061b7219 */ /* 0x180fe20000001207 */
[----:B------:R-:W-:Y:S01]  /*10f0*/  IMAD.MOV.U32 R6, RZ, RZ, R12 ;  /* 0x000000ffff067224 */ /* 0x000fe200078e000c */
[----:B------:R-:W-:Y:S02]  /*1100*/  SHF.R.U32.HI R0, RZ, R0, R7 ;  /* 0x00000000ff007219 */ /* 0x000fe40000011607 */
[----:B------:R-:W-:-:S03]  /*1110*/  IADD3 R9, P0, RZ, -R27, RZ ;  /* 0x8000001bff097210 */ /* 0x000fc60007f1e0ff */
[----:B------:R-:W1:Y:S02]  /*1120*/  LDC R8, c[0x0][0x618] ;  /* 0x00018600ff087b82 */ /* 0x000e640000000800 */
[----:B------:R-:W-:-:S04]  /*1130*/  IMAD.X R7, RZ, RZ, ~R0, P0 ;  /* 0x000000ffff077224 */ /* 0x000fc800000e0e00 */
[-C--:B------:R-:W-:Y:S02]  /*1140*/  IMAD R0, R7, R22.reuse, RZ ;  /* 0x0000001607007224 */ /* 0x080fe400078e02ff */
[----:B0-----:R-:W0:Y:S01]  /*1150*/  LDC R10, c[0x0][0x608] ;  /* 0x00018200ff0a7b82 */ /* 0x001e220000000800 */
[----:B------:R-:W-:Y:S02]  /*1160*/  IMAD.MOV.U32 R7, RZ, RZ, R16 ;  /* 0x000000ffff077224 */ /* 0x000fe400078e0010 */
[----:B------:R-:W-:-:S05]  /*1170*/  IMAD.WIDE.U32 R6, R9, R22, R6 ;  /* 0x0000001609067225 */ /* 0x000fca00078e0006 */
[----:B------:R-:W3:Y:S01]  /*1180*/  LDC R21, c[0x0][0x658] ;  /* 0x00019600ff157b82 */ /* 0x000ee20000000800 */
[----:B------:R-:W-:Y:S01]  /*1190*/  IMAD R9, R9, R23, R0 ;  /* 0x0000001709097224 */ /* 0x000fe200078e0200 */
[----:B--2---:R-:W-:Y:S01]  /*11a0*/  ISETP.NE.U32.AND P0, PT, R24, RZ, PT ;  /* 0x000000ff1800720c */ /* 0x004fe20003f05070 */
[----:B------:R-:W-:Y:S02]  /*11b0*/  IMAD.MOV.U32 R0, RZ, RZ, -0x1 ;  /* 0xffffffffff007424 */ /* 0x000fe400078e00ff */
[----:B------:R-:W-:Y:S01]  /*11c0*/  IMAD.IADD R7, R7, 0x1, R9 ;  /* 0x0000000107077824 */ /* 0x000fe200078e0209 */
[----:B------:R-:W-:Y:S01]  /*11d0*/  ISETP.NE.AND.EX P0, PT, R25, RZ, PT, P0 ;  /* 0x000000ff1900720c */ /* 0x000fe20003f05300 */
[----:B------:R-:W-:Y:S01]  /*11e0*/  IMAD.MOV.U32 R22, RZ, RZ, 0x1 ;  /* 0x00000001ff167424 */ /* 0x000fe200078e00ff */
[----:B------:R-:W2:Y:S02]  /*11f0*/  LDC R19, c[0x0][0x600] ;  /* 0x00018000ff137b82 */ /* 0x000ea40000000800 */
[----:B-1----:R-:W-:-:S02]  /*1200*/  SHF.R.U64 R16, R6, R8, R7 ;  /* 0x0000000806107219 */ /* 0x002fc40000001207 */
[----:B------:R-:W-:-:S04]  /*1210*/  SHF.R.U32.HI R7, RZ, R8, R7 ;  /* 0x00000008ff077219 */ /* 0x000fc80000011607 */
[----:B------:R-:W1:Y:S01]  /*1220*/  LDC R20, c[0x0][0x648] ;  /* 0x00019200ff147b82 */ /* 0x000e620000000800 */
[-CC-:B0-----:R-:W-:Y:S02]  /*1230*/  SHF.R.U64 R29, R16, R10.reuse, R7.reuse ;  /* 0x0000000a101d7219 */ /* 0x181fe40000001207 */
[----:B------:R-:W-:-:S05]  /*1240*/  SHF.R.U32.HI R6, RZ, R10, R7 ;  /* 0x0000000aff067219 */ /* 0x000fca0000011607 */
[----:B------:R-:W0:Y:S01]  /*1250*/  LDC R23, c[0x0][0x638] ;  /* 0x00018e00ff177b82 */ /* 0x000e220000000800 */
[-CC-:B---3--:R-:W-:Y:S02]  /*1260*/  SHF.R.U64 R28, R29, R21.reuse, R6.reuse ;  /* 0x000000151d1c7219 */ /* 0x188fe40000001206 */
[-C--:B------:R-:W-:Y:S02]  /*1270*/  SHF.L.U32 R0, R0, R21.reuse, RZ ;  /* 0x0000001500007219 */ /* 0x080fe400000006ff */
[----:B------:R-:W-:Y:S01]  /*1280*/  SHF.R.U32.HI R7, RZ, R21, R6 ;  /* 0x00000015ff077219 */ /* 0x000fe20000011606 */
[----:B------:R-:W-:Y:S01]  /*1290*/  IMAD.MOV.U32 R6, RZ, RZ, R28 ;  /* 0x000000ffff067224 */ /* 0x000fe200078e001c */
[----:B------:R-:W-:Y:S01]  /*12a0*/  LOP3.LUT R12, RZ, R0, RZ, 0x33, !PT ;  /* 0x00000000ff0c7212 */ /* 0x000fe200078e33ff */
[----:B------:R-:W3:Y:S01]  /*12b0*/  LDC R26, c[0x0][0x610] ;  /* 0x00018400ff1a7b82 */ /* 0x000ee20000000800 */
[----:B------:R-:W-:Y:S05]  /*12c0*/  @!P0 BRA `(.L_x_14) ;  /* 0x0000000000288947 */ /* 0x000fea0003800000 */
[----:B------:R-:W4:Y:S02]  /*12d0*/  LDC R11, c[0x0][0x64c] ;  /* 0x00019300ff0b7b82 */ /* 0x000f240000000800 */
[----:B----4-:R-:W-:-:S05]  /*12e0*/  IADD3 R11, P0, R28, R11, RZ ;  /* 0x0000000b1c0b7210 */ /* 0x010fca0007f1e0ff */
[----:B------:R-:W-:-:S04]  /*12f0*/  IMAD.X R17, RZ, RZ, R7, P0 ;  /* 0x000000ffff117224 */ /* 0x000fc800000e0607 */
[----:B------:R-:W-:-:S04]  /*1300*/  IMAD.WIDE.U32 R6, R17, R24, RZ ;  /* 0x0000001811067225 */ /* 0x000fc800078e00ff */
[----:B------:R-:W-:-:S04]  /*1310*/  IMAD.WIDE.U32 R8, P0, R11, R25, R6 ;  /* 0x000000190b087225 */ /* 0x000fc80007800006 */
[----:B------:R-:W-:-:S04]  /*1320*/  IMAD.WIDE.U32 R6, R11, R24, RZ ;  /* 0x000000180b067225 */ /* 0x000fc800078e00ff */
[----:B------:R-:W-:Y:S01]  /*1330*/  IMAD.X R11, RZ, RZ, RZ, P0 ;  /* 0x000000ffff0b7224 */ /* 0x000fe200000e06ff */
[----:B------:R-:W-:Y:S01]  /*1340*/  IADD3 RZ, P0, R7, R8, RZ ;  /* 0x0000000807ff7210 */ /* 0x000fe20007f1e0ff */
[----:B------:R-:W-:-:S04]  /*1350*/  IMAD.MOV.U32 R10, RZ, RZ, R9 ;  /* 0x000000ffff0a7224 */ /* 0x000fc800078e0009 */
[----:B------:R-:W-:-:S08]  /*1360*/  IMAD.WIDE.U32.X R6, R17, R25, R10, P0 ;  /* 0x0000001911067225 */ /* 0x000fd000000e040a */
.L_x_14:
[----:B-1----:R-:W-:Y:S01]  /*1370*/  SHF.R.U64 R6, R6, R20, R7 ;  /* 0x0000001406067219 */ /* 0x002fe20000001207 */
[----:B--2---:R-:W-:Y:S01]  /*1380*/  VIADD R7, R19, 0xffffffff ;  /* 0xffffffff13077836 */ /* 0x004fe20000000000 */
[----:B------:R-:W-:Y:S01]  /*1390*/  SHF.L.U32 R0, R22, R21, RZ ;  /* 0x0000001516007219 */ /* 0x000fe200000006ff */
[----:B------:R-:W-:Y:S01]  /*13a0*/  @P3 IMAD R14, R15, R18, R4 ;  /* 0x000000120f0e3224 */ /* 0x000fe200078e0204 */
[----:B------:R-:W-:Y:S01]  /*13b0*/  LOP3.LUT R5, R29, R12, RZ, 0xc0, !PT ;  /* 0x0000000c1d057212 */ /* 0x000fe200078ec0ff */
[----:B------:R-:W-:Y:S01]  /*13c0*/  IMAD.MOV R8, RZ, RZ, -R6 ;  /* 0x000000ffff087224 */ /* 0x000fe200078e0a06 */
[----:B------:R-:W-:-:S03]  /*13d0*/  LOP3.LUT R7, R16, R7, RZ, 0xc0, !PT ;  /* 0x0000000710077212 */ /* 0x000fc600078ec0ff */
[----:B------:R-:W-:Y:S02]  /*13e0*/  IMAD R5, R0, R6, R5 ;  /* 0x0000000600057224 */ /* 0x000fe400078e0205 */
[----:B0-----:R-:W-:Y:S02]  /*13f0*/  IMAD R0, R8, R23, R28 ;  /* 0x0000001708007224 */ /* 0x001fe400078e021c */
[----:B---3--:R-:W-:Y:S02]  /*1400*/  IMAD R4, R5, R26, R14 ;  /* 0x0000001a05047224 */ /* 0x008fe400078e020e */
[----:B------:R-:W-:Y:S02]  /*1410*/  IMAD.MOV.U32 R6, RZ, RZ, 0x1 ;  /* 0x00000001ff067424 */ /* 0x000fe400078e00ff */
[----:B------:R-:W-:-:S03]  /*1420*/  IMAD R5, R0, R19, R7 ;  /* 0x0000001300057224 */ /* 0x000fc600078e0207 */
[----:B------:R-:W-:Y:S02]  /*1430*/  PRMT R0, R6, 0x7610, R0 ;  /* 0x0000761006007816 */ /* 0x000fe40000000000 */
[----:B------:R-:W-:Y:S02]  /*1440*/  SEL R6, R5, R4, !P3 ;  /* 0x0000000405067207 */ /* 0x000fe40005800000 */
[----:B------:R-:W-:-:S03]  /*1450*/  SEL R4, R4, R5, !P3 ;  /* 0x0000000504047207 */ /* 0x000fc60005800000 */
[----:B------:R3:W-:Y:S04]  /*1460*/  STL [R1+0x18], R6 ;  /* 0x0000180601007387 */ /* 0x0007e80000100800 */
[----:B------:R3:W-:Y:S04]  /*1470*/  STL [R1+0x4], R27 ;  /* 0x0000041b01007387 */ /* 0x0007e80000100800 */
[----:B------:R3:W-:Y:S02]  /*1480*/  STL [R1+0x14], R4 ;  /* 0x0000140401007387 */ /* 0x0007e40000100800 */
.L_x_12:
[----:B------:R-:W-:Y:S05]  /*1490*/  @!P1 BRA `(.L_x_15) ;  /* 0x00000000000c9947 */ /* 0x000fea0003800000 */
[----:B------:R-:W-:Y:S01]  /*14a0*/  UCGABAR_WAIT ;  /* 0x0000000000007dc7 */ /* 0x000fe20008000000 */
[----:B------:R-:W-:Y:S01]  /*14b0*/  CCTL.IVALL ;  /* 0x00000000ff00798f */ /* 0x000fe20002000000 */
[----:B------:R-:W-:Y:S05]  /*14c0*/  BRA `(.L_x_16) ;  /* 0x0000000000047947 */ /* 0x000fea0003800000 */
.L_x_15:
[----:B------:R-:W-:Y:S06]  /*14d0*/  BAR.SYNC.DEFER_BLOCKING 0x0 ;  /* 0x0000000000007b1d */ /* 0x000fec0000010000 */
.L_x_16:
[----:B------:R-:W-:Y:S05]  /*14e0*/  @!P2 BRA `(.L_x_17) ;  /* 0x000000d000e4a947 */ /* 0x000fea0003800000 */
[----:B------:R-:W-:-:S06]  /*14f0*/  UISETP.GT.U32.AND UP0, UPT, UR15, 0x1, UPT ;  /* 0x000000010f00788c */ /* 0x000fcc000bf04070 */
[----:B------:R-:W-:-:S13]  /*1500*/  PLOP3.LUT P0, PT, PT, PT, UP0, 0x80, 0x0 ;  /* 0x000000000000781c */ /* 0x000fda0003f0f008 */
[----:B------:R-:W-:Y:S05]  /*1510*/  @P0 EXIT ;  /* 0x000000000000094d */ /* 0x000fea0003800000 */
.L_x_18:
[----:B------:R-:W-:-:S08]  /*1520*/  NOP ;  /* 0x0000000000007918 */ /* 0x000fd00000000000 */
[----:B------:R-:W4:Y:S02]  /*1530*/  USETMAXREG.TRY_ALLOC.CTAPOOL UP0, 0xe8 ;  /* 0x000000e8000079c8 */ /* 0x000f240008000600 */
[----:B----4-:R-:W-:-:S13]  /*1540*/  PLOP3.LUT P0, PT, PT, PT, UP0, 0x80, 0x0 ;  /* 0x000000000000781c */ /* 0x010fda0003f0f008 */
[----:B------:R-:W-:Y:S05]  /*1550*/  @!P0 BRA `(.L_x_18) ;  /* 0xfffffffc00f08947 */ /* 0x000fea000383ffff */
[----:B------:R-:W-:-:S13]  /*1560*/  LOP3.LUT P0, RZ, R0, 0xff, RZ, 0xc0, !PT ;  /* 0x000000ff00ff7812 */ /* 0x000fda000780c0ff */
[----:B------:R-:W-:Y:S05]  /*1570*/  @!P0 EXIT ;  /* 0x000000000000894d */ /* 0x000fea0003800000 */
[----:B------:R-:W4:Y:S01]  /*1580*/  S2UR UR11, SR_CgaCtaId ;  /* 0x00000000000b79c3 */ /* 0x000f220000008800 */
[CC--:B------:R-:W-:Y:S01]  /*1590*/  LEA.HI R0, R13.reuse, R2.reuse, RZ, 0x2 ;  /* 0x000000020d007211 */ /* 0x0c0fe200078f10ff */
[----:B------:R-:W-:Y:S01]  /*15a0*/  UIADD3 UR15, UR14, -0x1, URZ ;  /* 0xffffffff0e0f7890 */ /* 0x000fe2000fffe03f */
[----:B------:R-:W-:Y:S01]  /*15b0*/  LEA.HI R13, R13, R2, RZ, 0x5 ;  /* 0x000000020d0d7211 */ /* 0x000fe200078f28ff */
[----:B------:R-:W-:Y:S01]  /*15c0*/  UMOV UR10, 0x400 ;  /* 0x00000400000a7882 */ /* 0x000fe20000000000 */
[--C-:B------:R-:W-:Y:S01]  /*15d0*/  SHF.R.S32.HI R228, RZ, 0x2, R0.reuse ;  /* 0x00000002ffe47819 */ /* 0x100fe20000011400 */
[----:B------:R-:W-:Y:S01]  /*15e0*/  UISETP.LT.AND UP0, UPT, UR6, 0x1, UPT ;  /* 0x000000010600788c */ /* 0x000fe2000bf01270 */
[----:B------:R-:W-:Y:S01]  /*15f0*/  SHF.R.S32.HI R3, RZ, 0x1f, R0 ;  /* 0x0000001fff037819 */ /* 0x000fe20000011400 */
[----:B------:R-:W-:Y:S01]  /*1600*/  USHF.L.U32 UR13, UR15, 0x3, URZ ;  /* 0x000000030f0d7899 */ /* 0x000fe2000800063f */
[----:B------:R-:W-:Y:S01]  /*1610*/  SHF.R.S32.HI R13, RZ, 0x5, R13 ;  /* 0x00000005ff0d7819 */ /* 0x000fe2000001140d */
[----:B------:R-:W-:Y:S01]  /*1620*/  USEL UR12, UR6, 0x1, UP0 ;  /* 0x00000001060c7887 */ /* 0x000fe20008000000 */
[----:B------:R-:W-:Y:S01]  /*1630*/  LEA.HI R3, R3, R228, RZ, 0x3 ;  /* 0x000000e403037211 */ /* 0x000fe200078f18ff */
[----:B------:R-:W-:Y:S01]  /*1640*/  ULOP3.LUT UR16, UR13, 0x8, URZ, 0xc0, !UPT ;  /* 0x000000080d107892 */ /* 0x000fe2000f8ec03f */
[----:B------:R-:W-:-:S02]  /*1650*/  ULDC UR20, c[0x0][0x284] ;  /* 0x0000a10000147ab9 */ /* 0x000fc40000000800 */
[----:B------:R-:W-:Y:S01]  /*1660*/  LOP3.LUT R3, R3, 0xfffffff8, RZ, 0xc0, !PT ;  /* 0xfffffff803037812 */ /* 0x000fe200078ec0ff */
[----:B------:R-:W-:Y:S02]  /*1670*/  UISETP.NE.AND UP0, UPT, UR15, URZ, UPT ;  /* 0x0000003f0f00728c */ /* 0x000fe4000bf05270 */
[----:B------:R-:W-:Y:S02]  /*1680*/  ULOP3.LUT UR15, UR16, 0x8, URZ, 0x3c, !UPT ;  /* 0x00000008100f7892 */ /* 0x000fe4000f8e3c3f */
[----:B------:R-:W-:Y:S01]  /*1690*/  IMAD.IADD R228, R228, 0x1, -R3 ;  /* 0x00000001e4e47824 */ /* 0x000fe200078e0a03 */
[----:B------:R-:W-:Y:S01]  /*16a0*/  LOP3.LUT R3, R0, 0xfffffffc, RZ, 0xc0, !PT ;  /* 0xfffffffc00037812 */ /* 0x000fe200078ec0ff */
[----:B------:R-:W-:Y:S02]  /*16b0*/  ULOP3.LUT UR8, UR5, 0x1, URZ, 0xfc, !UPT ;  /* 0x0000000105087892 */ /* 0x000fe4000f8efc3f */
[----:B----4-:R-:W-:Y:S01]  /*16c0*/  ULEA UR10, UR11, UR10, 0x18 ;  /* 0x0000000a0b0a7291 */ /* 0x010fe2000f8ec03f */
[--C-:B------:R-:W-:Y:S01]  /*16d0*/  SHF.R.S32.HI R229, RZ, 0x1f, R228.reuse ;  /* 0x0000001fffe57819 */ /* 0x100fe200000114e4 */
[C-C-:B------:R-:W-:Y:S01]  /*16e0*/  IMAD R227, R13.reuse, -0x10, -R228.reuse ;  /* 0xfffffff00de37824 */ /* 0x140fe200078e0ae4 */
[----:B------:R-:W-:Y:S01]  /*16f0*/  USHF.L.U32 UR9, UR6, 0x1, URZ ;  /* 0x0000000106097899 */ /* 0x000fe2000800063f */
[----:B------:R-:W-:Y:S01]  /*1700*/  IMAD.IADD R226, R2, 0x1, -R3 ;  /* 0x0000000102e27824 */ /* 0x000fe200078e0a03 */
[----:B------:R-:W-:Y:S01]  /*1710*/  UIADD3 UR11, UR10, 0x40, URZ ;  /* 0x000000400a0b7890 */ /* 0x000fe2000fffe03f */
[----:B------:R-:W-:Y:S01]  /*1720*/  IMAD.WIDE R228, R13, 0x10, R228 ;  /* 0x000000100de47825 */ /* 0x000fe200078e02e4 */
[----:B------:R-:W-:-:S02]  /*1730*/  UIADD3 UR12, -UR12, UR6, URZ ;  /* 0x000000060c0c7290 */ /* 0x000fc4000fffe13f */
[----:B------:R-:W-:Y:S01]  /*1740*/  USEL UR13, URZ, 0x1, UP0 ;  /* 0x000000013f0d7887 */ /* 0x000fe20008000000 */
[----:B------:R-:W-:Y:S01]  /*1750*/  VIADD R227, R227, UR20 ;  /* 0x00000014e3e37c36 */ /* 0x000fe20008000000 */
[----:B------:R-:W-:Y:S02]  /*1760*/  ULEA UR14, UR14, UR11, 0x3 ;  /* 0x0000000b0e0e7291 */ /* 0x000fe4000f8e183f */
[----:B------:R-:W-:-:S12]  /*1770*/  ULOP3.LUT UR16, UR16, 0x18, URZ, 0x3c, !UPT ;  /* 0x0000001810107892 */ /* 0x000fd8000f8e3c3f */
.L_x_269:
[----:B------:R-:W-:Y:S01]  /*1780*/  IMAD.U32 R0, RZ, RZ, UR13 ;  /* 0x0000000dff007e24 */ /* 0x000fe2000f8e00ff */
[----:B0-2---:R-:W4:Y:S01]  /*1790*/  LDC R2, c[0x0][0x28c] ;  /* 0x0000a300ff027b82 */ /* 0x005f220000000800 */
[----:B------:R-:W-:Y:S01]  /*17a0*/  UMOV UR24, URZ ;  /* 0x0000003f00187c82 */ /* 0x000fe20008000000 */
[----:B------:R-:W-:Y:S02]  /*17b0*/  UMOV UR29, UR17 ;  /* 0x00000011001d7c82 */ /* 0x000fe40008000000 */
[----:B------:R-:W-:-:S04]  /*17c0*/  SHF.L.U32 R0, R0, 0x1f, RZ ;  /* 0x0000001f00007819 */ /* 0x000fc800000006ff */
[----:B------:R-:W5:Y:S01]  /*17d0*/  SYNCS.PHASECHK.TRANS64.TRYWAIT P0, [UR14+-0x8], R0 ;  /* 0xfffff800ff0075a7 */ /* 0x000f62000800014e */
[----:B----4-:R-:W-:Y:S01]  /*17e0*/  ISETP.GE.AND P1, PT, R2, 0x1, PT ;  /* 0x000000010200780c */ /* 0x010fe20003f26270 */
[----:B-1-3-5:R-:W-:-:S12]  /*17f0*/  @!P0 BRA `(.L_x_19) ;  /* 0x000000e000688947 */ /* 0x02afd80003800000 */
.L_x_290:
[----:B------:R-:W-:Y:S01]  /*1800*/  UMOV UR28, UR4 ;  /* 0x00000004001c7c82 */ /* 0x000fe20008000000 */
[----:B------:R-:W-:Y:S01]  /*1810*/  UMOV UR20, URZ ;  /* 0x0000003f00147c82 */ /* 0x000fe20008000000 */
[----:B------:R-:W-:Y:S01]  /*1820*/  UMOV UR21, URZ ;  /* 0x0000003f00157c82 */ /* 0x000fe20008000000 */
[----:B------:R-:W-:Y:S01]  /*1830*/  IMAD.MOV.U32 R224, RZ, RZ, RZ ;  /* 0x000000ffffe07224 */ /* 0x000fe200078e00ff */
[----:B----4-:R-:W-:Y:S01]  /*1840*/  CS2R R2, SRZ ;  /* 0x0000000000027805 */ /* 0x010fe2000001ff00 */
[----:B------:R-:W-:Y:S01]  /*1850*/  IMAD.MOV.U32 R0, RZ, RZ, RZ ;  /* 0x000000ffff007224 */ /* 0x000fe200078e00ff */
[----:B---3--:R-:W-:Y:S02]  /*1860*/  CS2R R4, SRZ ;  /* 0x0000000000047805 */ /* 0x008fe4000001ff00 */
[----:B--2---:R-:W-:Y:S02]  /*1870*/  CS2R R6, SRZ ;  /* 0x0000000000067805 */ /* 0x004fe4000001ff00 */
[----:B------:R-:W-:-:S02]  /*1880*/  CS2R R8, SRZ ;  /* 0x0000000000087805 */ /* 0x000fc4000001ff00 */
[----:B0-----:R-:W-:Y:S02]  /*1890*/  CS2R R10, SRZ ;  /* 0x00000000000a7805 */ /* 0x001fe4000001ff00 */
[----:B-1----:R-:W-:Y:S02]  /*18a0*/  CS2R R12, SRZ ;  /* 0x00000000000c7805 */ /* 0x002fe4000001ff00 */
[----:B------:R-:W-:Y:S02]  /*18b0*/  CS2R R14, SRZ ;  /* 0x00000000000e7805 */ /* 0x000fe4000001ff00 */
[----:B------:R-:W-:Y:S02]  /*18c0*/  CS2R R16, SRZ ;  /* 0x0000000000107805 */ /* 0x000fe4000001ff00 */
[----:B------:R-:W-:Y:S02]  /*18d0*/  CS2R R18, SRZ ;  /* 0x0000000000127805 */ /* 0x000fe4000001ff00 */
[----:B------:R-:W-:-:S02]  /*18e0*/  CS2R R20, SRZ ;  /* 0x0000000000147805 */ /* 0x000fc4000001ff00 */
[----:B------:R-:W-:Y:S02]  /*18f0*/  CS2R R22, SRZ ;  /* 0x0000000000167805 */ /* 0x000fe4000001ff00 */
[----:B------:R-:W-:Y:S02]  /*1900*/  CS2R R136, SRZ ;  /* 0x0000000000887805 */ /* 0x000fe4000001ff00 */
        /* <DEDUP_REMOVED lines=98> */
[----:B------:R-:W-:Y:S01]  /*1f30*/  CS2R R38, SRZ ;  /* 0x0000000000267805 */ /* 0x000fe2000001ff00 */
[----:B------:R-:W-:Y:S06]  /*1f40*/  @!P1 BRA `(.L_x_20) ;  /* 0x0000001800dc9947 */ /* 0x000fec0003800000 */
[----:B------:R-:W-:-:S06]  /*1f50*/  UISETP.NE.AND UP0, UPT, UR8, 0x3, UPT ;  /* 0x000000030800788c */ /* 0x000fcc000bf05270 */
[----:B------:R-:W-:-:S13]  /*1f60*/  PLOP3.LUT P1, PT, PT, PT, UP0, 0x80, 0x0 ;  /* 0x000000000000781c */ /* 0x000fda0003f2f008 */
[----:B------:R-:W-:Y:S05]  /*1f70*/  @!P1 BRA `(.L_x_21) ;  /* 0x0000000000049947 */ /* 0x000fea0003800000 */
[----:B------:R-:W-:Y:S01]  /*1f80*/  BPT.TRAP 0x1 ;  /* 0x000000040000795c */ /* 0x000fe20000300000 */
.L_x_21:
[----:B------:R-:W-:Y:S01]  /*1f90*/  ULEA UR20, UR17, UR10, 0x3 ;  /* 0x0000000a11147291 */ /* 0x000fe2000f8e183f */
[----:B------:R-:W-:-:S05]  /*1fa0*/  IMAD.U32 R0, RZ, RZ, UR4 ;  /* 0x00000004ff007e24 */ /* 0x000fca000f8e00ff */
[----:B------:R-:W-:-:S04]  /*1fb0*/  SHF.L.U32 R0, R0, 0x1f, RZ ;  /* 0x0000001f00007819 */ /* 0x000fc800000006ff */
[----:B------:R0:W1:Y:S01]  /*1fc0*/  SYNCS.PHASECHK.TRANS64.TRYWAIT P0, [UR20], R0 ;  /* 0x00000000ff0075a7 */ /* 0x0000620008000154 */
[----:B------:R-:W-:Y:S05]  /*1fd0*/  @!P1 BRA `(.L_x_22) ;  /* 0x0000000000049947 */ /* 0x000fea0003800000 */
[----:B------:R-:W-:Y:S01]  /*1fe0*/  BPT.TRAP 0x1 ;  /* 0x000000040000795c */ /* 0x000fe20000300000 */
.L_x_22:
[----:B-1----:R-:W-:Y:S05]  /*1ff0*/  @P0 BRA `(.L_x_23) ;  /* 0x0000000000080947 */ /* 0x002fea0003800000 */
[----:B------:R-:W1:Y:S02]  /*2000*/  SYNCS.PHASECHK.TRANS64.TRYWAIT P0, [UR20], R0 ;  /* 0x00000000ff0075a7 */ /* 0x000e640008000154 */
[----:B-1----:R-:W-:Y:S05]  /*2010*/  @!P0 BRA `(.L_x_24) ;  /* 0x000000d800788947 */ /* 0x002fea0003800000 */
.L_x_23:
[----:B------:R-:W-:Y:S01]  /*2020*/  UIADD3 UR21, UR10, 0x100, URZ ;  /* 0x000001000a157890 */ /* 0x000fe2000fffe03f */
[----:B------:R-:W-:Y:S01]  /*2030*/  WARPGROUP.ARRIVE ;  /* 0x00000000000079c5 */ /* 0x000fe20000000000 */
[----:B------:R-:W-:Y:S01]  /*2040*/  UIADD3 UR20, UR10, 0xc100, URZ ;  /* 0x0000c1000a147890 */ /* 0x000fe2000fffe03f */
[----:B------:R-:W-:Y:S01]  /*2050*/  IMAD.MOV.U32 R224, RZ, RZ, RZ ;  /* 0x000000ffffe07224 */ /* 0x000fe200078e00ff */
[----:B------:R-:W-:Y:S01]  /*2060*/  USHF.R.U32.HI UR21, URZ, 0x4, UR21 ;  /* 0x000000043f157899 */ /* 0x000fe20008011615 */
[----:B01----:R-:W-:Y:S01]  /*2070*/  IMAD.MOV.U32 R0, RZ, RZ, RZ ;  /* 0x000000ffff007224 */ /* 0x003fe200078e00ff */
[----:B------:R-:W-:Y:S01]  /*2080*/  USHF.R.U32.HI UR20, URZ, 0x4, UR20 ;  /* 0x000000043f147899 */ /* 0x000fe20008011614 */
[----:B------:R-:W-:Y:S01]  /*2090*/  CS2R R2, SRZ ;  /* 0x0000000000027805 */ /* 0x000fe2000001ff00 */
[----:B------:R-:W-:Y:S01]  /*20a0*/  ULOP3.LUT UR21, UR21, 0x3fff, URZ, 0xc0, !UPT ;  /* 0x00003fff15157892 */ /* 0x000fe2000f8ec03f */
[----:B------:R-:W-:Y:S01]  /*20b0*/  CS2R R4, SRZ ;  /* 0x0000000000047805 */ /* 0x000fe2000001ff00 */
[----:B------:R-:W-:Y:S01]  /*20c0*/  ULOP3.LUT UR20, UR20, 0x3fff, URZ, 0xc0, !UPT ;  /* 0x00003fff14147892 */ /* 0x000fe2000f8ec03f */
[----:B------:R-:W-:Y:S01]  /*20d0*/  CS2R R6, SRZ ;  /* 0x0000000000067805 */ /* 0x000fe2000001ff00 */
[----:B------:R-:W-:Y:S01]  /*20e0*/  ULOP3.LUT UR21, UR21, 0x10000, URZ, 0xfc, !UPT ;  /* 0x0001000015157892 */ /* 0x000fe2000f8efc3f */
[----:B------:R-:W-:Y:S01]  /*20f0*/  CS2R R8, SRZ ;  /* 0x0000000000087805 */ /* 0x000fe2000001ff00 */
[----:B------:R-:W-:Y:S01]  /*2100*/  ULOP3.LUT UR20, UR20, 0x10000, URZ, 0xfc, !UPT ;  /* 0x0001000014147892 */ /* 0x000fe2000f8efc3f */
[----:B------:R-:W-:Y:S01]  /*2110*/  CS2R R10, SRZ ;  /* 0x00000000000a7805 */ /* 0x000fe2000001ff00 */
[----:B------:R-:W-:Y:S01]  /*2120*/  ULEA UR26, UR17, UR21, 0xa ;  /* 0x00000015111a7291 */ /* 0x000fe2000f8e503f */
[----:B------:R-:W-:Y:S01]  /*2130*/  CS2R R12, SRZ ;  /* 0x00000000000c7805 */ /* 0x000fe2000001ff00 */
[----:B------:R-:W-:Y:S01]  /*2140*/  UIMAD UR25, UR17, 0xe00, UR20 ;  /* 0x00000e00111978a4 */ /* 0x000fe2000f8e0214 */
[----:B------:R-:W-:Y:S01]  /*2150*/  CS2R R14, SRZ ;  /* 0x00000000000e7805 */ /* 0x000fe2000001ff00 */
[----:B------:R-:W-:Y:S01]  /*2160*/  UMOV UR21, 0x40000040 ;  /* 0x4000004000157882 */ /* 0x000fe20000000000 */
[----:B------:R-:W-:Y:S01]  /*2170*/  UMOV UR23, 0x40000040 ;  /* 0x4000004000177882 */ /* 0x000fe20000000000 */
[----:B------:R-:W-:Y:S01]  /*2180*/  UIADD3 UR24, UR25, 0x100, URZ ;  /* 0x0000010019187890 */ /* 0x000fe2000fffe03f */
[----:B------:R-:W-:Y:S01]  /*2190*/  CS2R R16, SRZ ;  /* 0x0000000000107805 */ /* 0x000fe2000001ff00 */
[----:B------:R-:W-:Y:S01]  /*21a0*/  UMOV UR20, UR26 ;  /* 0x0000001a00147c82 */ /* 0x000fe20008000000 */
[----:B------:R-:W-:Y:S01]  /*21b0*/  UMOV UR22, UR25 ;  /* 0x0000001900167c82 */ /* 0x000fe20008000000 */
[----:B------:R-:W-:Y:S01]  /*21c0*/  UIADD3 UR27, UR25, 0x200, URZ ;  /* 0x00000200191b7890 */ /* 0x000fe2000fffe03f */
[----:B------:R-:W-:Y:S01]  /*21d0*/  QGMMA.64x32x32.F32.E4M3.E4M3 R120, gdesc[UR20], RZ, !UPT ;  /* 0x00600000147879f3 */ /* 0x000fe2000c7008ff */
[----:B------:R-:W-:Y:S01]  /*21e0*/  UMOV UR23, 0x40000040 ;  /* 0x4000004000177882 */ /* 0x000fe20000000000 */
        /* <DEDUP_REMOVED lines=23> */
[----:B------:R-:W-:Y:S01]  /*2360*/  UIADD3 UR20, UR26, 0x2, URZ ;  /* 0x000000021a147890 */ /* 0x000fe2000fffe03f */
[----:B------:R-:W-:Y:S01]  /*2370*/  CS2R R18, SRZ ;  /* 0x0000000000127805 */ /* 0x000fe2000001ff00 */
[----:B------:R-:W-:Y:S01]  /*2380*/  UIADD3 UR22, UR25, 0x2, URZ ;  /* 0x0000000219167890 */ /* 0x000fe2000fffe03f */
[----:B------:R-:W-:Y:S01]  /*2390*/  CS2R R20, SRZ ;  /* 0x0000000000147805 */ /* 0x000fe2000001ff00 */
[----:B------:R-:W-:Y:S01]  /*23a0*/  UMOV UR21, 0x40000040 ;  /* 0x4000004000157882 */ /* 0x000fe20000000000 */
[----:B------:R-:W-:Y:S01]  /*23b0*/  UMOV UR23, 0x40000040 ;  /* 0x4000004000177882 */ /* 0x000fe20000000000 */
[----:B------:R-:W-:Y:S01]  /*23c0*/  UIADD3 UR28, UR25, 0x902, URZ ;  /* 0x00000902191c7890 */ /* 0x000fe2000fffe03f */
        /* <DEDUP_REMOVED lines=27> */
[----:B------:R-:W-:Y:S01]  /*2580*/  CS2R R188, SRZ ;  /* 0x0000000000bc7805 */ /* 0x000fe2000001ff00 */
[----:B------:R-:W-:Y:S01]  /*2590*/  QGMMA.64x32x32.F32.E4M3.E4M3 R120, gdesc[UR20], R120 ;  /* 0x00600000147879f3 */ /* 0x000fe20008700878 */
[----:B------:R-:W-:Y:S01]  /*25a0*/  UMOV UR22, UR24 ;  /* 0x0000001800167c82 */ /* 0x000fe20008000000 */
[----:B------:R-:W-:Y:S01]  /*25b0*/  UMOV UR23, 0x40000040 ;  /* 0x4000004000177882 */ /* 0x000fe20000000000 */
[----:B------:R-:W-:Y:S01]  /*25c0*/  UIADD3 UR24, UR25, 0x302, URZ ;  /* 0x0000030219187890 */ /* 0x000fe2000fffe03f */
[----:B------:R-:W-:Y:S01]  /*25d0*/  QGMMA.64x32x32.F32.E4M3.E4M3 R104, gdesc[UR20], R104 ;  /* 0x00600000146879f3 */ /* 0x000fe20008700868 */
[----:B------:R-:W-:Y:S01]  /*25e0*/  UMOV UR22, UR27 ;  /* 0x0000001b00167c82 */ /* 0x000fe20008000000 */
[----:B------:R-:W-:Y:S01]  /*25f0*/  UMOV UR23, 0x40000040 ;  /* 0x4000004000177882 */ /* 0x000fe20000000000 */
[----:B------:R-:W-:Y:S01]  /*2600*/  UIADD3 UR27, UR25, 0x402, URZ ;  /* 0x00000402191b7890 */ /* 0x000fe2000fffe03f */
[----:B------:R-:W-:Y:S01]  /*2610*/  QGMMA.64x32x32.F32.E4M3.E4M3 R88, gdesc[UR20], R88 ;  /* 0x00600000145879f3 */ /* 0x000fe20008700858 */
[----:B------:R-:W-:Y:S01]  /*2620*/  UMOV UR23, 0x40000040 ;  /* 0x4000004000177882 */ /* 0x000fe20000000000 */
[----:B------:R-:W-:Y:S01]  /*2630*/  UMOV UR22, UR24 ;  /* 0x0000001800167c82 */ /* 0x000fe20008000000 */
        /* <DEDUP_REMOVED lines=14> */
[----:B------:R-:W-:Y:S01]  /*2720*/  UIADD3 UR20, UR26, 0x4, URZ ;  /* 0x000000041a147890 */ /* 0x000fe2000fffe03f */
[----:B------:R-:W-:Y:S01]  /*2730*/  CS2R R190, SRZ ;  /* 0x0000000000be7805 */ /* 0x000fe2000001ff00 */
[----:B------:R-:W-:Y:S01]  /*2740*/  UIADD3 UR22, UR25, 0x4, URZ ;  /* 0x0000000419167890 */ /* 0x000fe2000fffe03f */
[----:B------:R-:W-:Y:S01]  /*2750*/  CS2R R192, SRZ ;  /* 0x0000000000c07805 */ /* 0x000fe2000001ff00 */
[----:B------:R-:W-:Y:S01]  /*2760*/  UMOV UR21, 0x40000040 ;  /* 0x4000004000157882 */ /* 0x000fe20000000000 */
[----:B------:R-:W-:Y:S01]  /*2770*/  UMOV UR23, 0x40000040 ;  /* 0x4000004000177882 */ /* 0x000fe20000000000 */
        /* <DEDUP_REMOVED lines=40> */
[----:B------:R-:W-:-:S02]  /*2a00*/  UIADD3 UR20, UR26, 0x6, URZ ;  /* 0x000000061a147890 */ /* 0x000fc4000fffe03f */
[----:B------:R-:W-:Y:S01]  /*2a10*/  UIADD3 UR22, UR25, 0x6, URZ ;  /* 0x0000000619167890 */ /* 0x000fe2000fffe03f */
[----:B------:R-:W-:Y:S01]  /*2a20*/  UMOV UR21, 0x40000040 ;  /* 0x4000004000157882 */ /* 0x000fe20000000000 */
[----:B------:R-:W-:-:S07]  /*2a30*/  UMOV UR23, 0x40000040 ;  /* 0x4000004000177882 */ /* 0x000fce0000000000 */
        /* <DEDUP_REMOVED lines=48> */
[----:B------:R-:W-:Y:S01]  /*2d40*/  UMOV UR24, 0x8 ;  /* 0x0000000800187882 */ /* 0x000fe20000000000 */
        /* <DEDUP_REMOVED lines=60> */
[----:B------:R-:W-:-:S02]  /*3110*/  UMOV UR22, UR28 ;  /* 0x0000001c00167c82 */ /* 0x000fc40008000000 */
[----:B------:R-:W-:Y:S01]  /*3120*/  QGMMA.64x32x32.F32.E4M3.E4M3 R24, gdesc[UR20], R24 ;  /* 0x00600000141879f3 */ /* 0x000fe20008700818 */
[----:B------:R-:W-:Y:S02]  /*3130*/  UIADD3 UR20, UR26, 0x206, URZ ;  /* 0x000002061a147890 */ /* 0x000fe4000fffe03f */
[----:B------:R-:W-:Y:S02]  /*3140*/  UIADD3 UR22, UR25, 0x706, URZ ;  /* 0x0000070619167890 */ /* 0x000fe4000fffe03f */
[----:B------:R-:W-:Y:S01]  /*3150*/  UIADD3 UR26, UR25, 0x806, URZ ;  /* 0x00000806191a7890 */ /* 0x000fe2000fffe03f */
[----:B------:R-:W-:Y:S01]  /*3160*/  UMOV UR21, 0x40000040 ;  /* 0x4000004000157882 */ /* 0x000fe20000000000 */
[----:B------:R-:W-:-:S05]  /*3170*/  UMOV UR23, 0x40000040 ;  /* 0x4000004000177882 */ /* 0x000fca0000000000 */
[----:B------:R-:W-:Y:S01]  /*3180*/  QGMMA.64x32x32.F32.E4M3.E4M3 R120, gdesc[UR20], R120 ;  /* 0x00600000147879f3 */ /* 0x000fe20008700878 */
[----:B------:R-:W-:Y:S01]  /*3190*/  UMOV UR22, UR26 ;  /* 0x0000001a00167c82 */ /* 0x000fe20008000000 */
[----:B------:R-:W-:Y:S01]  /*31a0*/  UIADD3 UR26, UR25, 0xa06, URZ ;  /* 0x00000a06191a7890 */ /* 0x000fe2000fffe03f */
[----:B------:R-:W-:Y:S02]  /*31b0*/  UMOV UR23, 0x40000040 ;  /* 0x4000004000177882 */ /* 0x000fe40000000000 */
[----:B------:R-:W-:Y:S01]  /*31c0*/  QGMMA.64x32x32.F32.E4M3.E4M3 R104, gdesc[UR20], R104 ;  /* 0x00600000146879f3 */ /* 0x000fe20008700868 */
[----:B------:R-:W-:Y:S01]  /*31d0*/  UMOV UR22, UR27 ;  /* 0x0000001b00167c82 */ /* 0x000fe20008000000 */
[----:B------:R-:W-:Y:S01]  /*31e0*/  UMOV UR23, 0x40000040 ;  /* 0x4000004000177882 */ /* 0x000fe20000000000 */
[----:B------:R-:W-:Y:S01]  /*31f0*/  UIADD3 UR27, UR25, 0xb06, URZ ;  /* 0x00000b06191b7890 */ /* 0x000fe2000fffe03f */
[----:B------:R-:W-:Y:S01]  /*3200*/  QGMMA.64x32x32.F32.E4M3.E4M3 R88, gdesc[UR20], R88 ;  /* 0x00600000145879f3 */ /* 0x000fe20008700858 */
[----:B------:R-:W-:Y:S01]  /*3210*/  UMOV UR22, UR26 ;  /* 0x0000001a00167c82 */ /* 0x000fe20008000000 */
[----:B------:R-:W-:Y:S01]  /*3220*/  UIADD3 UR26, UR25, 0xc06, URZ ;  /* 0x00000c06191a7890 */ /* 0x000fe2000fffe03f */
[----:B------:R-:W-:Y:S01]  /*3230*/  UMOV UR23, 0x40000040 ;  /* 0x4000004000177882 */ /* 0x000fe20000000000 */
[----:B------:R-:W-:Y:S01]  /*3240*/  UIADD3 UR25, UR25, 0xd06, URZ ;  /* 0x00000d0619197890 */ /* 0x000fe2000fffe03f */
[----:B------:R-:W-:Y:S01]  /*3250*/  QGMMA.64x32x32.F32.E4M3.E4M3 R72, gdesc[UR20], R72 ;  /* 0x00600000144879f3 */ /* 0x000fe20008700848 */
[----:B------:R-:W-:Y:S01]  /*3260*/  UMOV UR22, UR27 ;  /* 0x0000001b00167c82 */ /* 0x000fe20008000000 */
[----:B------:R-:W-:-:S02]  /*3270*/  UMOV UR23, 0x40000040 ;  /* 0x4000004000177882 */ /* 0x000fc40000000000 */
[----:B------:R-:W-:Y:S01]  /*3280*/  QGMMA.64x32x32.F32.E4M3.E4M3 R56, gdesc[UR20], R56 ;  /* 0x00600000143879f3 */ /* 0x000fe20008700838 */
[----:B------:R-:W-:Y:S01]  /*3290*/  UMOV UR22, UR26 ;  /* 0x0000001a00167c82 */ /* 0x000fe20008000000 */
[----:B------:R-:W-:Y:S01]  /*32a0*/  UMOV UR23, 0x40000040 ;  /* 0x4000004000177882 */ /* 0x000fe20000000000 */
[----:B------:R-:W-:Y:S01]  /*32b0*/  ULDC UR26, c[0x0][0x50c] ;  /* 0x00014300001a7ab9 */ /* 0x000fe20000000800 */
[----:B------:R-:W-:Y:S01]  /*32c0*/  QGMMA.64x32x32.F32.E4M3.E4M3 R40, gdesc[UR20], R40 ;  /* 0x00600000142879f3 */ /* 0x000fe20008700828 */
[----:B------:R-:W-:Y:S01]  /*32d0*/  UISETP.NE.AND UP0, UPT, UR26, 0x8, UPT ;  /* 0x000000081a00788c */ /* 0x000fe2000bf05270 */
[----:B------:R-:W-:Y:S01]  /*32e0*/  UMOV UR22, UR25 ;  /* 0x0000001900167c82 */ /* 0x000fe20008000000 */
[----:B------:R-:W-:Y:S02]  /*32f0*/  UMOV UR23, 0x40000040 ;  /* 0x4000004000177882 */ /* 0x000fe40000000000 */
[----:B------:R-:W-:Y:S01]  /*3300*/  QGMMA.64x32x32.F32.E4M3.E4M3 R24, gdesc[UR20], R24, gsb0 ;  /* 0x00600000141879f3 */ /* 0x000fe20008000818 */
[----:B------:R-:W-:-:S06]  /*3310*/  USEL UR20, URZ, 0x1, UP0 ;  /* 0x000000013f147887 */ /* 0x000fcc0008000000 */
[----:B------:R-:W-:-:S13]  /*3320*/  ISETP.NE.AND P0, PT, RZ, UR20, PT ;  /* 0x00000014ff007c0c */ /* 0x000fda000bf05270 */
[----:B------:R-:W-:Y:S05]  /*3330*/  @!P0 BRA `(.L_x_25) ;  /* 0x0000000400c88947 */ /* 0x000fea0003800000 */
[----:B------:R-:W-:Y:S02]  /*3340*/  WARPGROUP.DEPBAR.LE gsb0, 0x0 ;  /* 0x00008000000079c5 */ /* 0x000fe40000010000 */
[----:B------:R-:W-:-:S01]  /*3350*/  FADD R223, RZ, R120 ;  /* 0x00000078ffdf7221 */ /* 0x000fc20000000000 */
[----:B------:R-:W-:Y:S01]  /*3360*/  FADD R222, RZ, R121 ;  /* 0x00000079ffde7221 */ /* 0x000fe20000000000 */
        /* <DEDUP_REMOVED lines=110> */
[----:B------:R-:W-:-:S06]  /*3a50*/  UMOV UR24, URZ ;  /* 0x0000003f00187c82 */ /* 0x000fcc0008000000 */
.L_x_25:
[----:B------:R-:W-:Y:S01]  /*3a60*/  UIADD3 UR29, UR17, 0x1, URZ ;  /* 0x00000001111d7890 */ /* 0x000fe2000fffe03f */
[----:B------:R-:W-:-:S03]  /*3a70*/  UMOV UR21, 0x1 ;  /* 0x0000000100157882 */ /* 0x000fc60000000000 */
[----:B------:R-:W-:-:S04]  /*3a80*/  UISETP.NE.AND UP0, UPT, UR29, 0x3, UPT ;  /* 0x000000031d00788c */ /* 0x000fc8000bf05270 */
[----:B------:R-:W-:Y:S02]  /*3a90*/  USEL UR28, URZ, 0x1, UP0 ;  /* 0x000000013f1c7887 */ /* 0x000fe40008000000 */
[----:B------:R-:W-:Y:S02]  /*3aa0*/  USEL UR29, UR29, URZ, UP0 ;  /* 0x0000003f1d1d7287 */ /* 0x000fe40008000000 */
[----:B------:R-:W-:-:S12]  /*3ab0*/  ULOP3.LUT UR28, UR4, UR28, URZ, 0x3c, !UPT ;  /* 0x0000001c041c7292 */ /* 0x000fd8000f8e3c3f */
.L_x_20:
[----:B------:R-:W-:-:S06]  /*3ac0*/  UISETP.GE.AND UP0, UPT, UR12, 0x1, UPT ;  /* 0x000000010c00788c */ /* 0x000fcc000bf06270 */
[----:B------:R-:W-:-:S13]  /*3ad0*/  PLOP3.LUT P0, PT, PT, PT, UP0, 0x80, 0x0 ;  /* 0x000000000000781c */ /* 0x000fda0003f0f008 */
[----:B------:R-:W-:Y:S05]  /*3ae0*/  @!P0 BRA `(.L_x_26) ;  /* 0x0000001800708947 */ /* 0x000fea0003800000 */
[----:B------:R-:W-:Y:S01]  /*3af0*/  UMOV UR27, UR12 ;  /* 0x0000000c001b7c82 */ /* 0x000fe20008000000 */
[----:B------:R-:W-:Y:S01]  /*3b00*/  UMOV UR26, UR17 ;  /* 0x00000011001a7c82 */ /* 0x000fe20008000000 */
[----:B------:R-:W-:-:S05]  /*3b10*/  ULDC UR25, c[0x0][0x50c] ;  /* 0x0001430000197ab9 */ /* 0x000fca0000000800 */
.L_x_34:
[----:B------:R-:W-:-:S06]  /*3b20*/  UISETP.NE.AND UP0, UPT, UR8, 0x3, UPT ;  /* 0x000000030800788c */ /* 0x000fcc000bf05270 */
[----:B------:R-:W-:-:S13]  /*3b30*/  PLOP3.LUT P1, PT, PT, PT, UP0, 0x80, 0x0 ;  /* 0x000000000000781c */ /* 0x000fda0003f2f008 */
[----:B-----5:R-:W-:Y:S05]  /*3b40*/  @!P1 BRA `(.L_x_27) ;  /* 0x0000000000049947 */ /* 0x020fea0003800000 */
[----:B------:R-:W-:Y:S01]  /*3b50*/  BPT.TRAP 0x1 ;  /* 0x000000040000795c */ /* 0x000fe20000300000 */
.L_x_27:
[----:B------:R-:W-:Y:S01]  /*3b60*/  ULEA UR22, UR29, UR10, 0x3 ;  /* 0x0000000a1d167291 */ /* 0x000fe2000f8e183f */
[----:B------:R-:W-:-:S05]  /*3b70*/  IMAD.U32 R225, RZ, RZ, UR28 ;  /* 0x0000001cffe17e24 */ /* 0x000fca000f8e00ff */
[----:B------:R-:W-:-:S04]  /*3b80*/  SHF.L.U32 R225, R225, 0x1f, RZ ;  /* 0x0000001fe1e17819 */ /* 0x000fc800000006ff */
[----:B------:R0:W1:Y:S01]  /*3b90*/  SYNCS.PHASECHK.TRANS64.TRYWAIT P0, [UR22], R225 ;  /* 0x000000e1ff0075a7 */ /* 0x0000620008000156 */
[----:B------:R-:W-:Y:S05]  /*3ba0*/  @!P1 BRA `(.L_x_28) ;  /* 0x0000000000049947 */ /* 0x000fea0003800000 */
[----:B------:R-:W-:Y:S01]  /*3bb0*/  BPT.TRAP 0x1 ;  /* 0x000000040000795c */ /* 0x000fe20000300000 */
.L_x_28:
[----:B-1----:R-:W-:Y:S05]  /*3bc0*/  @P0 BRA `(.L_x_29) ;  /* 0x0000000000080947 */ /* 0x002fea0003800000 */
[----:B------:R-:W1:Y:S02]  /*3bd0*/  SYNCS.PHASECHK.TRANS64.TRYWAIT P0, [UR22], R225 ;  /* 0x000000e1ff0075a7 */ /* 0x000e640008000156 */
[----:B-1----:R-:W-:Y:S05]  /*3be0*/  @!P0 BRA `(.L_x_30) ;  /* 0x000000bc009c8947 */ /* 0x002fea0003800000 */
.L_x_29:
[----:B------:R-:W-:Y:S01]  /*3bf0*/  UIADD3 UR22, UR10, 0xc100, URZ ;  /* 0x0000c1000a167890 */ /* 0x000fe2000fffe03f */
[----:B------:R-:W-:Y:S01]  /*3c00*/  WARPGROUP.ARRIVE ;  /* 0x00000000000079c5 */ /* 0x000fe20000000000 */
[----:B------:R-:W-:Y:S02]  /*3c10*/  UIADD3 UR23, UR10, 0x100, URZ ;  /* 0x000001000a177890 */ /* 0x000fe4000fffe03f */
[----:B------:R-:W-:Y:S02]  /*3c20*/  USHF.R.U32.HI UR22, URZ, 0x4, UR22 ;  /* 0x000000043f167899 */ /* 0x000fe40008011616 */
[----:B------:R-:W-:Y:S02]  /*3c30*/  USHF.R.U32.HI UR23, URZ, 0x4, UR23 ;  /* 0x000000043f177899 */ /* 0x000fe40008011617 */
[----:B------:R-:W-:Y:S02]  /*3c40*/  UISETP.NE.AND UP0, UPT, UR20, URZ, UPT ;  /* 0x0000003f1400728c */ /* 0x000fe4000bf05270 */
[----:B------:R-:W-:-:S02]  /*3c50*/  ULOP3.LUT UR22, UR22, 0x3fff, URZ, 0xc0, !UPT ;  /* 0x00003fff16167892 */ /* 0x000fc4000f8ec03f */
[----:B------:R-:W-:Y:S02]  /*3c60*/  ULOP3.LUT UR23, UR23, 0x3fff, URZ, 0xc0, !UPT ;  /* 0x00003fff17177892 */ /* 0x000fe4000f8ec03f */
[----:B------:R-:W-:Y:S02]  /*3c70*/  USEL UR21, UR21, URZ, !UP0 ;  /* 0x0000003f15157287 */ /* 0x000fe4000c000000 */
[----:B------:R-:W-:Y:S02]  /*3c80*/  ULOP3.LUT UR22, UR22, 0x10000, URZ, 0xfc, !UPT ;  /* 0x0001000016167892 */ /* 0x000fe4000f8efc3f */
[----:B------:R-:W-:Y:S02]  /*3c90*/  ULOP3.LUT UR23, UR23, 0x10000, URZ, 0xfc, !UPT ;  /* 0x0001000017177892 */ /* 0x000fe4000f8efc3f */
[----:B------:R-:W-:Y:S02]  /*3ca0*/  UISETP.NE.U32.AND UP0, UPT, UR21, URZ, UPT ;  /* 0x0000003f1500728c */ /* 0x000fe4000bf05070 */
[----:B------:R-:W-:-:S02]  /*3cb0*/  UIMAD UR34, UR29, 0xe00, UR22 ;  /* 0x00000e001d2278a4 */ /* 0x000fc4000f8e0216 */
[----:B------:R-:W-:Y:S02]  /*3cc0*/  ULEA UR35, UR29, UR23, 0xa ;  /* 0x000000171d237291 */ /* 0x000fe4000f8e503f */
[----:B------:R-:W-:Y:S02]  /*3cd0*/  UIADD3 UR36, UR34, 0x100, URZ ;  /* 0x0000010022247890 */ /* 0x000fe4000fffe03f */
[----:B------:R-:W-:Y:S01]  /*3ce0*/  UIADD3 UR37, UR34, 0x200, URZ ;  /* 0x0000020022257890 */ /* 0x000fe2000fffe03f */
[----:B------:R-:W-:Y:S02]  /*3cf0*/  UMOV UR21, 0x40000040 ;  /* 0x4000004000157882 */ /* 0x000fe40000000000 */
[----:B------:R-:W-:Y:S01]  /*3d00*/  UMOV UR20, UR35 ;  /* 0x0000002300147c82 */ /* 0x000fe20008000000 */
[----:B------:R-:W-:Y:S01]  /*3d10*/  UMOV UR22, UR34 ;  /* 0x0000002200167c82 */ /* 0x000fe20008000000 */
[----:B------:R-:W-:Y:S01]  /*3d20*/  UMOV UR23, 0x40000040 ;  /* 0x4000004000177882 */ /* 0x000fe20000000000 */
[----:B------:R-:W-:Y:S01]  /*3d30*/  UIADD3 UR38, UR34, 0x300, URZ ;  /* 0x0000030022267890 */ /* 0x000fe2000fffe03f */
[----:B------:R-:W-:Y:S01]  /*3d40*/  QGMMA.64x32x32.F32.E4M3.E4M3 R120, gdesc[UR20], R120, UP0 ;  /* 0x00600000147879f3 */ /* 0x000fe2000bf00878 */
        /* <DEDUP_REMOVED lines=24> */
[----:B------:R-:W-:-:S02]  /*3ed0*/  UIADD3 UR20, UR35, 0x2, URZ ;  /* 0x0000000223147890 */ /* 0x000fc4000fffe03f */
[----:B------:R-:W-:Y:S01]  /*3ee0*/  UIADD3 UR22, UR34, 0x2, URZ ;  /* 0x0000000222167890 */ /* 0x000fe2000fffe03f */
[----:B------:R-:W-:Y:S01]  /*3ef0*/  UMOV UR21, 0x40000040 ;  /* 0x4000004000157882 */ /* 0x000fe20000000000 */
[----:B------:R-:W-:Y:S01]  /*3f00*/  UMOV UR23, 0x40000040 ;  /* 0x4000004000177882 */ /* 0x000fe20000000000 */
[----:B------:R-:W-:-:S04]  /*3f10*/  UIADD3 UR24, UR24, 0x8, URZ ;  /* 0x0000000818187890 */ /* 0x000fc8000fffe03f */
[----:B------:R-:W-:Y:S02]  /*3f20*/  UISETP.NE.AND UP0, UPT, UR24, UR25, UPT ;  /* 0x000000191800728c */ /* 0x000fe4000bf05270 */
        /* <DEDUP_REMOVED lines=167> */
[----:B------:R-:W-:-:S02]  /*49a0*/  UMOV UR23, 0x40000040 ;  /* 0x4000004000177882 */ /* 0x000fc40000000000 */
        /* <DEDUP_REMOVED lines=22> */
[----:B------:R-:W-:Y:S01]  /*4b10*/  UMOV UR22, UR36 ;  /* 0x0000002400167c82 */ /* 0x000fe20008000000 */
[----:B------:R-:W-:Y:S02]  /*4b20*/  UMOV UR23, 0x40000040 ;  /* 0x4000004000177882 */ /* 0x000fe40000000000 */
[----:B------:R-:W-:Y:S01]  /*4b30*/  QGMMA.64x32x32.F32.E4M3.E4M3 R40, gdesc[UR20], R40 ;  /* 0x00600000142879f3 */ /* 0x000fe20008700828 */
[----:B------:R-:W-:Y:S01]  /*4b40*/  UMOV UR22, UR34 ;  /* 0x0000002200167c82 */ /* 0x000fe20008000000 */
[----:B------:R-:W-:Y:S02]  /*4b50*/  UMOV UR23, 0x40000040 ;  /* 0x4000004000177882 */ /* 0x000fe40000000000 */
[----:B------:R-:W-:Y:S01]  /*4b60*/  QGMMA.64x32x32.F32.E4M3.E4M3 R24, gdesc[UR20], R24, gsb0 ;  /* 0x00600000141879f3 */ /* 0x000fe20008000818 */
[----:B------:R-:W-:-:S06]  /*4b70*/  USEL UR20, URZ, 0x1, UP0 ;  /* 0x000000013f147887 */ /* 0x000fcc0008000000 */
[----:B------:R-:W-:Y:S01]  /*4b80*/  ISETP.NE.AND P0, PT, RZ, UR20, PT ;  /* 0x00000014ff007c0c */ /* 0x000fe2000bf05270 */
[----:B------:R-:W-:-:S12]  /*4b90*/  WARPGROUP.DEPBAR.LE gsb0, 0x1 ;  /* 0x00008000000079c5 */ /* 0x000fd80000010100 */
[----:B------:R-:W-:Y:S05]  /*4ba0*/  @!P0 BRA `(.L_x_31) ;  /* 0x0000000400c88947 */ /* 0x000fea0003800000 */
[----:B------:R-:W-:Y:S02]  /*4bb0*/  WARPGROUP.DEPBAR.LE gsb0, 0x0 ;  /* 0x00008000000079c5 */ /* 0x000fe40000010000 */
[----:B------:R-:W-:-:S01]  /*4bc0*/  FADD R223, R120, R223 ;  /* 0x000000df78df7221 */ /* 0x000fc20000000000 */
[----:B------:R-:W-:Y:S01]  /*4bd0*/  FADD R222, R121, R222 ;  /* 0x000000de79de7221 */ /* 0x000fe20000000000 */
        /* <DEDUP_REMOVED lines=108> */
[----:B-----5:R-:W-:-:S01]  /*52a0*/  FADD R0, R38, R0 ;  /* 0x0000000026007221 */ /* 0x020fc20000000000 */
[----:B------:R-:W-:Y:S01]  /*52b0*/  FADD R224, R224, R39 ;  /* 0x00000027e0e07221 */ /* 0x000fe20000000000 */
[----:B------:R-:W-:-:S06]  /*52c0*/  UMOV UR24, URZ ;  /* 0x0000003f00187c82 */ /* 0x000fcc0008000000 */
.L_x_31:
[----:B------:R-:W-:Y:S05]  /*52d0*/  @!P1 BRA `(.L_x_32) ;  /* 0x0000000000049947 */ /* 0x000fea0003800000 */
[----:B------:R-:W-:Y:S01]  /*52e0*/  BPT.TRAP 0x1 ;  /* 0x000000040000795c */ /* 0x000fe20000300000 */
.L_x_32:
[----:B0-----:R-:W2:Y:S04]  /*52f0*/  LDL R225, [R1] ;  /* 0x0000000001e17983 */ /* 0x001ea80000100800 */
[----:B-----5:R0:W-:Y:S04]  /*5300*/  STL [R1+0x1c], R0 ;  /* 0x00001c0001007387 */ /* 0x0201e80000100800 */
[----:B0-----:R-:W3:Y:S01]  /*5310*/  LDL R0, [R1+0x8] ;  /* 0x0000080001007983 */ /* 0x001ee20000100800 */
[----:B--2---:R-:W-:Y:S01]  /*5320*/  ISETP.NE.AND P0, PT, R225, RZ, PT ;  /* 0x000000ffe100720c */ /* 0x004fe20003f05270 */
[----:B------:R-:W-:-:S12]  /*5330*/  IMAD.U32 R225, RZ, RZ, UR26 ;  /* 0x0000001affe17e24 */ /* 0x000fd8000f8e00ff */
[----:B------:R-:W-:-:S05]  /*5340*/  @P0 LEA R225, R225, UR10, 0x3 ;  /* 0x0000000ae1e10c11 */ /* 0x000fca000f8e18ff */
[----:B------:R-:W-:-:S05]  /*5350*/  @P0 VIADD R225, R225, 0x18 ;  /* 0x00000018e1e10836 */ /* 0x000fca0000000000 */
[----:B---3--:R-:W-:Y:S02]  /*5360*/  @P0 PRMT R225, R0, 0x654, R225 ;  /* 0x0000065400e10816 */ /* 0x008fe400000000e1 */
[----:B------:R0:W5:Y:S01]  /*5370*/  LDL.LU R0, [R1+0x1c] ;  /* 0x00001c0001007983 */ /* 0x0001620000300800 */
[----:B------:R-:W-:Y:S01]  /*5380*/  UISETP.GT.U32.AND UP0, UPT, UR5, 0x1, UPT ;  /* 0x000000010500788c */ /* 0x000fe2000bf04070 */
[----:B------:R0:W-:Y:S05]  /*5390*/  @P0 SYNCS.ARRIVE.TRANS64.RED.A1T0 RZ, [R225+URZ], RZ ;  /* 0x000000ffe1ff09a7 */ /* 0x0001ea000810043f */
[----:B------:R-:W-:-:S13]  /*53a0*/  PLOP3.LUT P0, PT, PT, PT, UP0, 0x80, 0x0 ;  /* 0x000000000000781c */ /* 0x000fda0003f0f008 */
[----:B0-----:R-:W-:Y:S05]  /*53b0*/  @P0 BRA `(.L_x_33) ;  /* 0x0000000000040947 */ /* 0x001fea0003800000 */
[----:B------:R-:W-:Y:S01]  /*53c0*/  BPT.TRAP 0x1 ;  /* 0x000000040000795c */ /* 0x000fe20000300000 */
.L_x_33:
[----:B------:R-:W-:Y:S02]  /*53d0*/  UISETP.GT.AND UP2, UPT, UR27, 0x1, UPT ;  /* 0x000000011b00788c */ /* 0x000fe4000bf44270 */
[----:B------:R-:W-:Y:S02]  /*53e0*/  UIADD3 UR29, UR29, 0x1, URZ ;  /* 0x000000011d1d7890 */ /* 0x000fe4000fffe03f */
[----:B------:R-:W-:Y:S02]  /*53f0*/  UIADD3 UR26, UR26, 0x1, URZ ;  /* 0x000000011a1a7890 */ /* 0x000fe4000fffe03f */
[----:B------:R-:W-:Y:S01]  /*5400*/  PLOP3.LUT P0, PT, PT, PT, UP2, 0x80, 0x0 ;  /* 0x000000000000781c */ /* 0x000fe20003f0f028 */
[----:B------:R-:W-:Y:S02]  /*5410*/  UISETP.NE.AND UP0, UPT, UR29, 0x3, UPT ;  /* 0x000000031d00788c */ /* 0x000fe4000bf05270 */
[----:B------:R-:W-:Y:S02]  /*5420*/  UIADD3 UR22, UR27, -0x1, URZ ;  /* 0xffffffff1b167890 */ /* 0x000fe4000fffe03f */
[----:B------:R-:W-:-:S02]  /*5430*/  USEL UR21, URZ, 0x1, UP0 ;  /* 0x000000013f157887 */ /* 0x000fc40008000000 */
[----:B------:R-:W-:Y:S02]  /*5440*/  UISETP.NE.AND UP1, UPT, UR26, 0x3, UPT ;  /* 0x000000031a00788c */ /* 0x000fe4000bf25270 */
[----:B------:R-:W-:Y:S02]  /*5450*/  ULOP3.LUT UR28, UR28, UR21, URZ, 0x3c, !UPT ;  /* 0x000000151c1c7292 */ /* 0x000fe4000f8e3c3f */
[----:B------:R-:W-:Y:S02]  /*5460*/  USEL UR29, UR29, URZ, UP0 ;  /* 0x0000003f1d1d7287 */ /* 0x000fe40008000000 */
[----:B------:R-:W-:Y:S01]  /*5470*/  USEL UR26, UR26, URZ, UP1 ;  /* 0x0000003f1a1a7287 */ /* 0x000fe20008800000 */
[----:B------:R-:W-:Y:S01]  /*5480*/  UMOV UR21, 0x1 ;  /* 0x0000000100157882 */ /* 0x000fe20000000000 */
[----:B------:R-:W-:Y:S01]  /*5490*/  UMOV UR27, UR22 ;  /* 0x00000016001b7c82 */ /* 0x000fe20008000000 */
[----:B------:R-:W-:Y:S09]  /*54a0*/  @P0 BRA `(.L_x_34) ;  /* 0xffffffe4009c0947 */ /* 0x000ff2000383ffff */
.L_x_26:
[----:B------:R-:W-:-:S04]  /*54b0*/  UISETP.NE.AND UP0, UPT, UR24, URZ, UPT ;  /* 0x0000003f1800728c */ /* 0x000fc8000bf05270 */
[----:B------:R-:W-:-:S06]  /*54c0*/  USEL UR20, URZ, 0x1, !UP0 ;  /* 0x000000013f147887 */ /* 0x000fcc000c000000 */
[----:B------:R-:W-:-:S13]  /*54d0*/  ISETP.NE.AND P0, PT, RZ, UR20, PT ;  /* 0x00000014ff007c0c */ /* 0x000fda000bf05270 */
[----:B------:R-:W-:Y:S05]  /*54e0*/  @!P0 BRA `(.L_x_35) ;  /* 0x0000000400c48947 */ /* 0x000fea0003800000 */
[----:B------:R-:W-:Y:S02]  /*54f0*/  WARPGROUP.DEPBAR.LE gsb0, 0x0 ;  /* 0x00008000000079c5 */ /* 0x000fe40000010000 */
[----:B------:R-:W-:Y:S01]  /*5500*/  FADD R223, R120, R223 ;  /* 0x000000df78df7221 */ /* 0x000fe20000000000 */
        /* <DEDUP_REMOVED lines=109> */
[----:B-----5:R-:W-:Y:S01]  /*5be0*/  FADD R0, R38, R0 ;  /* 0x0000000026007221 */ /* 0x020fe20000000000 */
[----:B------:R-:W-:-:S07]  /*5bf0*/  FADD R224, R224, R39 ;  /* 0x00000027e0e07221 */ /* 0x000fce0000000000 */
.L_x_35:
[----:B------:R-:W-:-:S04]  /*5c00*/  IMAD.U32 R225, RZ, RZ, UR15 ;  /* 0x0000000fffe17e24 */ /* 0x000fc8000f8e00ff */
[----:B------:R0:W-:Y:S01]  /*5c10*/  SYNCS.ARRIVE.TRANS64.A1T0 RZ, [R225+UR11], RZ ;  /* 0x000000ffe1ff79a7 */ /* 0x0001e2000810000b */
[----:B------:R-:W-:Y:S02]  /*5c20*/  WARPGROUP.DEPBAR.LE gsb0, 0x0 ;  /* 0x00008000000079c5 */ /* 0x000fe40000010000 */
[----:B------:R-:W1:Y:S02]  /*5c30*/  LDC R24, c[0x0][0x28c] ;  /* 0x0000a300ff187b82 */ /* 0x000e640000000800 */
[----:B-1----:R-:W-:-:S13]  /*5c40*/  ISETP.GE.AND P0, PT, R24, 0x1, PT ;  /* 0x000000011800780c */ /* 0x002fda0003f06270 */
[----:B0-----:R-:W-:Y:S05]  /*5c50*/  @!P0 BRA `(.L_x_36) ;  /* 0x0000000000608947 */ /* 0x001fea0003800000 */
[----:B------:R-:W-:-:S06]  /*5c60*/  UISETP.NE.AND UP0, UPT, UR8, 0x3, UPT ;  /* 0x000000030800788c */ /* 0x000fcc000bf05270 */
[----:B------:R-:W-:-:S13]  /*5c70*/  PLOP3.LUT P0, PT, PT, PT, UP0, 0x80, 0x0 ;  /* 0x000000000000781c */ /* 0x000fda0003f0f008 */
[----:B------:R-:W-:Y:S05]  /*5c80*/  @!P0 BRA `(.L_x_37) ;  /* 0x0000000000048947 */ /* 0x000fea0003800000 */
[----:B------:R-:W-:Y:S01]  /*5c90*/  BPT.TRAP 0x1 ;  /* 0x000000040000795c */ /* 0x000fe20000300000 */
.L_x_37:
[----:B-----5:R0:W-:Y:S04]  /*5ca0*/  STL [R1+0x1c], R0 ;  /* 0x00001c0001007387 */ /* 0x0201e80000100800 */
[----:B------:R-:W2:Y:S04]  /*5cb0*/  LDL R225, [R1+0x8] ;  /* 0x0000080001e17983 */ /* 0x000ea80000100800 */
[----:B0-----:R-:W3:Y:S02]  /*5cc0*/  LDL R0, [R1] ;  /* 0x0000000001007983 */ /* 0x001ee40000100800 */
[----:B---3--:R-:W-:-:S02]  /*5cd0*/  ISETP.NE.AND P0, PT, R0, RZ, PT ;  /* 0x000000ff0000720c */ /* 0x008fc40003f05270 */
[----:B------:R0:W5:Y:S11]  /*5ce0*/  LDL.LU R0, [R1+0x1c] ;  /* 0x00001c0001007983 */ /* 0x0001760000300800 */
[----:B------:R-:W-:-:S05]  /*5cf0*/  VOTEU.ANY UP0, P0 ;  /* 0x00000000003f7886 */ /* 0x000fca0000000100 */
[----:B------:R-:W-:-:S06]  /*5d00*/  @UP0 UIADD3 UR20, UR12, UR17, URZ ;  /* 0x000000110c140290 */ /* 0x000fcc000fffe03f */
[----:B------:R-:W-:-:S04]  /*5d10*/  IMAD.U32 R24, RZ, RZ, UR20 ;  /* 0x00000014ff187e24 */ /* 0x000fc8000f8e00ff */
[----:B------:R-:W-:-:S04]  /*5d20*/  @P0 IMAD.WIDE.U32 R24, R24, -0x55555555, RZ ;  /* 0xaaaaaaab18180825 */ /* 0x000fc800078e00ff */
[----:B------:R-:W-:Y:S01]  /*5d30*/  IMAD.U32 R27, RZ, RZ, UR20 ;  /* 0x00000014ff1b7e24 */ /* 0x000fe2000f8e00ff */
[----:B------:R-:W-:-:S05]  /*5d40*/  @P0 SHF.R.U32.HI R24, RZ, 0x1, R25 ;  /* 0x00000001ff180819 */ /* 0x000fca0000011619 */
[----:B------:R-:W-:-:S05]  /*5d50*/  @P0 IMAD R24, R24, -0x3, R27 ;  /* 0xfffffffd18180824 */ /* 0x000fca00078e021b */
[----:B------:R-:W-:Y:S01]  /*5d60*/  @P0 LEA R24, R24, UR10, 0x3 ;  /* 0x0000000a18180c11 */ /* 0x000fe2000f8e18ff */
[----:B------:R-:W-:-:S04]  /*5d70*/  UISETP.GT.U32.AND UP0, UPT, UR5, 0x1, UPT ;  /* 0x000000010500788c */ /* 0x000fc8000bf04070 */
[----:B------:R-:W-:-:S05]  /*5d80*/  @P0 VIADD R24, R24, 0x18 ;  /* 0x0000001818180836 */ /* 0x000fca0000000000 */
[----:B--2---:R-:W-:-:S04]  /*5d90*/  @P0 PRMT R24, R225, 0x654, R24 ;  /* 0x00000654e1180816 */ /* 0x004fc80000000018 */
[----:B------:R0:W-:Y:S01]  /*5da0*/  @P0 SYNCS.ARRIVE.TRANS64.RED.A1T0 RZ, [R24+URZ], RZ ;  /* 0x000000ff18ff09a7 */ /* 0x0001e2000810043f */
[----:B------:R-:W-:-:S13]  /*5db0*/  PLOP3.LUT P0, PT, PT, PT, UP0, 0x80, 0x0 ;  /* 0x000000000000781c */ /* 0x000fda0003f0f008 */
[----:B0-----:R-:W-:Y:S05]  /*5dc0*/  @P0 BRA `(.L_x_36) ;  /* 0x0000000000040947 */ /* 0x001fea0003800000 */
[----:B------:R-:W-:Y:S01]  /*5dd0*/  BPT.TRAP 0x1 ;  /* 0x000000040000795c */ /* 0x000fe20000300000 */
.L_x_36:
[----:B------:R-:W-:Y:S01]  /*5de0*/  IMAD.U32 R24, RZ, RZ, UR13 ;  /* 0x0000000dff187e24 */ /* 0x000fe2000f8e00ff */
[----:B------:R-:W-:Y:S01]  /*5df0*/  UIADD3 UR17, UR9, UR17, URZ ;  /* 0x0000001109117290 */ /* 0x000fe2000fffe03f */
[----:B------:R-:W0:Y:S01]  /*5e00*/  LDC R35, c[0x0][0x288] ;  /* 0x0000a200ff237b82 */ /* 0x000e220000000800 */
[----:B------:R-:W-:Y:S01]  /*5e10*/  UISETP.GE.U32.AND UP1, UPT, UR9, 0x3, UPT ;  /* 0x000000030900788c */ /* 0x000fe2000bf26070 */
[----:B------:R-:W-:Y:S01]  /*5e20*/  IMAD.SHL.U32 R32, R226, 0x2, RZ ;  /* 0x00000002e2207824 */ /* 0x000fe200078e00ff */
[----:B------:R-:W-:Y:S01]  /*5e30*/  SHF.L.U32 R24, R24, 0x1f, RZ ;  /* 0x0000001f18187819 */ /* 0x000fe200000006ff */
[----:B------:R-:W-:Y:S02]  /*5e40*/  UISETP.GT.U32.AND UP0, UPT, UR17, 0x2, UPT ;  /* 0x000000021100788c */ /* 0x000fe4000bf04070 */
[----:B------:R-:W-:Y:S01]  /*5e50*/  UIMAD.WIDE.U32 UR20, UR17, -0x55555555, URZ ;  /* 0xaaaaaaab111478a5 */ /* 0x000fe2000f8e003f */
[----:B------:R-:W-:Y:S01]  /*5e60*/  SHF.R.S32.HI R33, RZ, 0x1f, R32 ;  /* 0x0000001fff217819 */ /* 0x000fe20000011420 */
[----:B------:R-:W1:Y:S01]  /*5e70*/  SYNCS.PHASECHK.TRANS64.TRYWAIT P0, [UR14+0x8], R24 ;  /* 0x00000818ff0075a7 */ /* 0x000e62000800014e */
[----:B------:R-:W-:-:S02]  /*5e80*/  UISETP.LT.U32.AND UP0, UPT, UR9, 0x3, UP0 ;  /* 0x000000030900788c */ /* 0x000fc40008701070 */
[----:B------:R-:W-:Y:S02]  /*5e90*/  USHF.R.U32.HI UR20, URZ, 0x1, UR21 ;  /* 0x000000013f147899 */ /* 0x000fe40008011615 */
[----:B------:R-:W-:Y:S02]  /*5ea0*/  USEL UR22, URZ, 0x1, !UP0 ;  /* 0x000000013f167887 */ /* 0x000fe4000c000000 */
[----:B------:R-:W-:Y:S02]  /*5eb0*/  UIMAD UR17, UR20, -0x3, UR17 ;  /* 0xfffffffd141178a4 */ /* 0x000fe4000f8e0211 */
[----:B------:R-:W-:-:S04]  /*5ec0*/  ULOP3.LUT UR4, UR4, UR22, URZ, 0x3c, !UPT ;  /* 0x0000001604047292 */ /* 0x000fc8000f8e3c3f */
[----:B------:R-:W-:Y:S01]  /*5ed0*/  @UP1 ULOP3.LUT UR4, UR4, 0x1, UR20, 0x78, !UPT ;  /* 0x0000000104041892 */ /* 0x000fe2000f8e7814 */
[----:B01----:R-:W-:Y:S11]  /*5ee0*/  @!P0 BRA `(.L_x_38) ;  /* 0x0000009800fc8947 */ /* 0x003ff60003800000 */
.L_x_291:
[----:B------:R1:W-:Y:S01]  /*5ef0*/  STL [R1+0x20], R2 ;  /* 0x0000200201007387 */ /* 0x0003e20000100800 */
[----:B------:R-:W-:Y:S01]  /*5f00*/  ULDC UR22, c[0x0][0x284] ;  /* 0x0000a10000167ab9 */ /* 0x000fe20000000800 */
[----:B------:R-:W-:Y:S02]  /*5f10*/  ULDC.64 UR20, c[0x0][0x5d0] ;  /* 0x0001740000147ab9 */ /* 0x000fe40000000a00 */
[----:B-1----:R-:W2:Y:S04]  /*5f20*/  LDL.LU R2, [R1+0x18] ;  /* 0x0000180001027983 */ /* 0x002ea80000300800 */
[----:B-----5:R1:W-:Y:S04]  /*5f30*/  STL [R1+0x1c], R0 ;  /* 0x00001c0001007387 */ /* 0x0203e80000100800 */
[----:B------:R-:W3:Y:S04]  /*5f40*/  LDL R225, [R1+0x4] ;  /* 0x0000040001e17983 */ /* 0x000ee80000100800 */
[----:B-1----:R-:W4:Y:S01]  /*5f50*/  LDL R0, [R1+0x14] ;  /* 0x0000140001007983 */ /* 0x002f220000100800 */
[----:B--2---:R-:W-:-:S03]  /*5f60*/  IMAD R36, R2, 0xe0, RZ ;  /* 0x000000e002247824 */ /* 0x004fc600078e02ff */
[----:B------:R1:W5:Y:S01]  /*5f70*/  LDL.LU R2, [R1+0x20] ;  /* 0x0000200001027983 */ /* 0x0003620000300800 */
[----:B----4-:R-:W-:-:S03]  /*5f80*/  IMAD.SHL.U32 R34, R0, 0x40, RZ ;  /* 0x0000004000227824 */ /* 0x010fc600078e00ff */
[----:B------:R1:W5:Y:S02]  /*5f90*/  LDL.LU R0, [R1+0x1c] ;  /* 0x00001c0001007983 */ /* 0x0003640000300800 */
[----:B------:R-:W-:Y:S02]  /*5fa0*/  ISETP.GE.AND P0, PT, R34, UR22, PT ;  /* 0x0000001622007c0c */ /* 0x000fe4000bf06270 */
[----:B---3--:R-:W-:Y:S02]  /*5fb0*/  SHF.R.S32.HI R38, RZ, 0x1f, R225 ;  /* 0x0000001fff267819 */ /* 0x008fe400000114e1 */
[----:B------:R-:W-:Y:S01]  /*5fc0*/  ISETP.GE.OR P0, PT, R36, R35, P0 ;  /* 0x000000232400720c */ /* 0x000fe20000706670 */
[----:B0-----:R-:W-:-:S04]  /*5fd0*/  IMAD.WIDE.U32 R24, R225, UR20, R32 ;  /* 0x00000014e1187c25 */ /* 0x001fc8000f8e0020 */
[----:B------:R-:W-:Y:S01]  /*5fe0*/  IMAD R26, R38, UR20, RZ ;  /* 0x00000014261a7c24 */ /* 0x000fe2000f8e02ff */
[----:B------:R-:W-:Y:S02]  /*5ff0*/  SHF.R.S32.HI R37, RZ, 0x1f, R36 ;  /* 0x0000001fff257819 */ /* 0x000fe40000011424 */
[----:B------:R-:W-:Y:S01]  /*6000*/  IADD3 R24, P1, R36, R24, RZ ;  /* 0x0000001824187210 */ /* 0x000fe20007f3e0ff */
[----:B------:R-:W-:-:S05]  /*6010*/  IMAD R27, R225, UR21, R26 ;  /* 0x00000015e11b7c24 */ /* 0x000fca000f8e021a */
[----:B------:R-:W-:Y:S01]  /*6020*/  IADD3.X R25, R37, R25, R27, P1, !PT ;  /* 0x0000001925197210 */ /* 0x000fe20000ffe41b */
[----:B-1----:R-:W-:Y:S06]  /*6030*/  @P0 BRA `(.L_x_39) ;  /* 0x0000008000340947 */ /* 0x002fec0003800000 */
[----:B-----5:R0:W-:Y:S01]  /*6040*/  STL [R1+0x1c], R0 ;  /* 0x00001c0001007387 */ /* 0x0201e20000100800 */
[----:B------:R-:W1:Y:S01]  /*6050*/  LDC.64 R28, c[0x0][0x5c8] ;  /* 0x00017200ff1c7b82 */ /* 0x000e620000000a00 */
[----:B------:R-:W-:Y:S02]  /*6060*/  ULDC.64 UR20, c[0x0][0x5c0] ;  /* 0x0001700000147ab9 */ /* 0x000fe40000000a00 */
[----:B0-----:R-:W2:Y:S01]  /*6070*/  LDL.LU R0, [R1+0x14] ;  /* 0x0000140001007983 */ /* 0x001ea20000300800 */
[----:B------:R-:W-:Y:S01]  /*6080*/  IMAD R35, R226, -0x2, R35 ;  /* 0xfffffffee2237824 */ /* 0x000fe200078e0223 */
[----:B------:R-:W-:Y:S01]  /*6090*/  BSSY B0, `(.L_x_39) ;  /* 0x0000807000007945 */ /* 0x000fe20003800000 */
[----:B------:R-:W-:Y:S02]  /*60a0*/  IMAD.IADD R34, R227, 0x1, -R34 ;  /* 0x00000001e3227824 */ /* 0x000fe400078e0a22 */
[----:B--2---:R-:W-:Y:S02]  /*60b0*/  IMAD.WIDE R30, R0, 0x40, R228 ;  /* 0x00000040001e7825 */ /* 0x004fe400078e02e4 */
[----:B------:R0:W5:Y:S02]  /*60c0*/  LDL.LU R0, [R1+0x1c] ;  /* 0x00001c0001007983 */ /* 0x0001640000300800 */
[----:B-1----:R-:W-:-:S02]  /*60d0*/  IMAD R26, R31, R28, RZ ;  /* 0x0000001c1f1a7224 */ /* 0x002fc400078e02ff */
[----:B------:R-:W-:-:S04]  /*60e0*/  IMAD.WIDE.U32 R24, R30, R28, R24 ;  /* 0x0000001c1e187225 */ /* 0x000fc800078e0018 */
[----:B------:R-:W-:Y:S01]  /*60f0*/  IMAD R27, R30, R29, R26 ;  /* 0x0000001d1e1b7224 */ /* 0x000fe200078e021a */
[----:B------:R-:W-:Y:S01]  /*6100*/  LEA R26, P0, R28, R24, 0x3 ;  /* 0x000000181c1a7211 */ /* 0x000fe200078018ff */
[----:B------:R-:W-:Y:S01]  /*6110*/  IMAD.IADD R35, R35, 0x1, -R36 ;  /* 0x0000000123237824 */ /* 0x000fe200078e0a24 */
[----:B------:R-:W-:Y:S01]  /*6120*/  IADD3 R24, P1, R24, UR20, RZ ;  /* 0x0000001418187c10 */ /* 0x000fe2000ff3e0ff */
[----:B------:R-:W-:Y:S01]  /*6130*/  IMAD.IADD R27, R25, 0x1, R27 ;  /* 0x00000001191b7824 */ /* 0x000fe200078e021b */
[----:B------:R-:W-:-:S04]  /*6140*/  IADD3 R26, P2, R26, UR20, RZ ;  /* 0x000000141a1a7c10 */ /* 0x000fc8000ff5e0ff */
[----:B------:R-:W-:Y:S02]  /*6150*/  LEA.HI.X R28, R28, R27, R29, 0x3, P0 ;  /* 0x0000001b1c1c7211 */ /* 0x000fe400000f1c1d */
[----:B------:R-:W-:Y:S02]  /*6160*/  FSETP.NEU.AND P0, PT, RZ, UR18, PT ;  /* 0x00000012ff007c0b */ /* 0x000fe4000bf0d000 */
[----:B------:R-:W-:Y:S02]  /*6170*/  IADD3.X R25, R27, UR21, RZ, P1, !PT ;  /* 0x000000151b197c10 */ /* 0x000fe40008ffe4ff */
[----:B------:R-:W-:-:S09]  /*6180*/  IADD3.X R27, R28, UR21, RZ, P2, !PT ;  /* 0x000000151c1b7c10 */ /* 0x000fd200097fe4ff */
[----:B0-----:R-:W-:Y:S05]  /*6190*/  @!P0 BRA `(.L_x_40) ;  /* 0x0000005c00f88947 */ /* 0x001fea0003800000 */
[----:B------:R-:W-:Y:S01]  /*61a0*/  ULDC.64 UR20, c[0x0][0x5b8] ;  /* 0x00016e0000147ab9 */ /* 0x000fe20000000a00 */
[----:B------:R-:W-:Y:S01]  /*61b0*/  ULDC.64 UR22, c[0x0][0x5a8] ;  /* 0x00016a0000167ab9 */ /* 0x000fe20000000a00 */
[C---:B------:R-:W-:Y:S01]  /*61c0*/  IMAD.WIDE.U32 R32, R225.reuse, UR20, R32 ;  /* 0x00000014e1207c25 */ /* 0x040fe2000f8e0020 */
[----:B------:R-:W-:Y:S03]  /*61d0*/  BSSY B1, `(.L_x_41) ;  /* 0x0000010000017945 */ /* 0x000fe60003800000 */
[----:B------:R-:W-:Y:S01]  /*61e0*/  IMAD R28, R38, UR20, RZ ;  /* 0x00000014261c7c24 */ /* 0x000fe2000f8e02ff */
[----:B------:R-:W-:Y:S02]  /*61f0*/  IADD3 R32, P0, R36, R32, RZ ;  /* 0x0000002024207210 */ /* 0x000fe40007f1e0ff */
[----:B------:R-:W-:Y:S01]  /*6200*/  PRMT R36, RZ, 0x7610, R36 ;  /* 0x00007610ff247816 */ /* 0x000fe20000000024 */
[----:B------:R-:W-:Y:S01]  /*6210*/  IMAD R29, R225, UR21, R28 ;  /* 0x00000015e11d7c24 */ /* 0x000fe2000f8e021c */
[----:B------:R-:W-:-:S04]  /*6220*/  ULDC.64 UR20, c[0x0][0x5b0] ;  /* 0x00016c0000147ab9 */ /* 0x000fc80000000a00 */
[----:B------:R-:W-:Y:S01]  /*6230*/  IADD3.X R33, R37, R33, R29, P0, !PT ;  /* 0x0000002125217210 */ /* 0x000fe200007fe41d */
[----:B------:R-:W-:Y:S01]  /*6240*/  IMAD R37, R31, UR20, RZ ;  /* 0x000000141f257c24 */ /* 0x000fe2000f8e02ff */
[----:B------:R-:W-:Y:S01]  /*6250*/  ISETP.GE.AND P0, PT, R35, 0x1, PT ;  /* 0x000000012300780c */ /* 0x000fe20003f06270 */
[----:B------:R-:W-:-:S03]  /*6260*/  IMAD.WIDE.U32 R28, R30, UR20, R32 ;  /* 0x000000141e1c7c25 */ /* 0x000fc6000f8e0020 */
[----:B------:R-:W-:Y:S01]  /*6270*/  ISETP.LT.OR P4, PT, R34, 0x1, !P0 ;  /* 0x000000012200780c */ /* 0x000fe20004781670 */
[----:B------:R-:W-:Y:S01]  /*6280*/  IMAD R37, R30, UR21, R37 ;  /* 0x000000151e257c24 */ /* 0x000fe2000f8e0225 */
[----:B------:R-:W-:-:S04]  /*6290*/  IADD3 R28, P1, R28, UR22, RZ ;  /* 0x000000161c1c7c10 */ /* 0x000fc8000ff3e0ff */
[----:B------:R-:W-:-:S07]  /*62a0*/  IADD3.X R29, R29, UR23, R37, P1, !PT ;  /* 0x000000171d1d7c10 */ /* 0x000fce0008ffe425 */
[----:B------:R-:W-:Y:S05]  /*62b0*/  @P4 BRA `(.L_x_42) ;  /* 0x0000000000044947 */ /* 0x000fea0003800000 */
[----:B------:R0:W5:Y:S02]  /*62c0*/  LDG.E.U8 R36, desc[UR32][R28.64] ;  /* 0x000000201c247981 */ /* 0x000164000c1e1100 */
.L_x_42:
[----:B------:R-:W-:Y:S05]  /*62d0*/  BSYNC B1 ;  /* 0x0000000000017941 */ /* 0x000fea0003800000 */
.L_x_41:
[----:B-----5:R-:W-:Y:S01]  /*62e0*/  LOP3.LUT R36, R36, 0xff, RZ, 0xc0, !PT ;  /* 0x000000ff24247812 */ /* 0x020fe200078ec0ff */
[----:B------:R-:W-:Y:S01]  /*62f0*/  BSSY B1, `(.L_x_43) ;  /* 0x000000c000017945 */ /* 0x000fe20003800000 */
[----:B------:R-:W-:Y:S02]  /*6300*/  ISETP.GE.AND P1, PT, R35, 0x2, PT ;  /* 0x000000022300780c */ /* 0x000fe40003f26270 */
[----:B------:R-:W-:Y:S02]  /*6310*/  F2FP.F16.E4M3.UNPACK_B R36, R36 ;  /* 0x00000024ff24723e */ /* 0x000fe400020006ff */
[----:B------:R-:W-:-:S03]  /*6320*/  ISETP.LT.OR P2, PT, R34, 0x1, !P1 ;  /* 0x000000012200780c */ /* 0x000fc60004f41670 */
[----:B------:R-:W-:-:S05]  /*6330*/  HADD2.F32 R36, -RZ, R36.H0_H0 ;  /* 0x20000024ff247230 */ /* 0x000fca0000004100 */
[----:B------:R-:W-:-:S04]  /*6340*/  FMUL R36, R36, UR18 ;  /* 0x0000001224247c20 */ /* 0x000fc80008400000 */
[----:B------:R-:W-:-:S05]  /*6350*/  FFMA R36, R223, UR19, R36 ;  /* 0x00000013df247c23 */ /* 0x000fca0008000024 */
[----:B------:R-:W-:Y:S02]  /*6360*/  F2FP.SATFINITE.E4M3.F32.PACK_AB_MERGE_C R37, RZ, R36, RZ ;  /* 0x00000024ff25723e */ /* 0x000fe400048070ff */
[----:B------:R-:W-:-:S03]  /*6370*/  PRMT R36, RZ, 0x7610, R36 ;  /* 0x00007610ff247816 */ /* 0x000fc60000000024 */
[----:B------:R1:W-:Y:S01]  /*6380*/  @!P4 STG.E.U8 desc[UR32][R24.64], R37 ;  /* 0x000000251800c986 */ /* 0x0003e2000c101120 */
[----:B------:R-:W-:Y:S05]  /*6390*/  @P2 BRA `(.L_x_44) ;  /* 0x0000000000042947 */ /* 0x000fea0003800000 */
[----:B------:R2:W5:Y:S02]  /*63a0*/  LDG.E.U8 R36, desc[UR32][R28.64+0x1] ;  /* 0x000001201c247981 */ /* 0x000564000c1e1100 */
.L_x_44:
[----:B------:R-:W-:Y:S05]  /*63b0*/  BSYNC B1 ;  /* 0x0000000000017941 */ /* 0x000fea0003800000 */
.L_x_43:
[----:B-----5:R-:W-:Y:S01]  /*63c0*/  LOP3.LUT R36, R36, 0xff, RZ, 0xc0, !PT ;  /* 0x000000ff24247812 */ /* 0x020fe200078ec0ff */
[----:B------:R-:W-:Y:S01]  /*63d0*/  BSSY B1, `(.L_x_45) ;  /* 0x0000012000017945 */ /* 0x000fe20003800000 */
[----:B-1----:R-:W-:Y:S02]  /*63e0*/  IADD3 R37, P4, R30, 0x8, RZ ;  /* 0x000000081e257810 */ /* 0x002fe40007f9e0ff */
[----:B------:R-:W-:Y:S02]  /*63f0*/  F2FP.F16.E4M3.UNPACK_B R36, R36 ;  /* 0x00000024ff24723e */ /* 0x000fe400020006ff */
[----:B------:R-:W-:Y:S01]  /*6400*/  ISETP.LT.OR P0, PT, R34, 0x9, !P0 ;  /* 0x000000092200780c */ /* 0x000fe20004701670 */
[----:B------:R-:W-:Y:S02]  /*6410*/  IMAD.X R30, RZ, RZ, R31, P4 ;  /* 0x000000ffff1e7224 */ /* 0x000fe400020e061f */
[----:B------:R-:W-:Y:S02]  /*6420*/  HADD2.F32 R36, -RZ, R36.H0_H0 ;  /* 0x20000024ff247230 */ /* 0x000fe40000004100 */
[----:B------:R-:W-:-:S02]  /*6430*/  IMAD R30, R30, UR20, RZ ;  /* 0x000000141e1e7c24 */ /* 0x000fc4000f8e02ff */
[----:B------:R-:W-:-:S04]  /*6440*/  IMAD.WIDE.U32 R32, R37, UR20, R32 ;  /* 0x0000001425207c25 */ /* 0x000fc8000f8e0020 */
[----:B------:R-:W-:Y:S01]  /*6450*/  FMUL R31, R36, UR18 ;  /* 0x00000012241f7c20 */ /* 0x000fe20008400000 */
[----:B------:R-:W-:-:S03]  /*6460*/  IMAD R37, R37, UR21, R30 ;  /* 0x0000001525257c24 */ /* 0x000fc6000f8e021e */
[----:B------:R-:W-:Y:S01]  /*6470*/  FFMA R31, R222, UR19, R31 ;  /* 0x00000013de1f7c23 */ /* 0x000fe2000800001f */
[----:B------:R-:W-:Y:S02]  /*6480*/  IADD3 R30, P4, R32, UR22, RZ ;  /* 0x00000016201e7c10 */ /* 0x000fe4000ff9e0ff */
[----:B------:R-:W-:Y:S02]  /*6490*/  PRMT R32, RZ, 0x7610, R32 ;  /* 0x00007610ff207816 */ /* 0x000fe40000000020 */
[----:B------:R-:W-:Y:S02]  /*64a0*/  F2FP.SATFINITE.E4M3.F32.PACK_AB_MERGE_C R39, RZ, R31, RZ ;  /* 0x0000001fff27723e */ /* 0x000fe400048070ff */
[----:B------:R-:W-:-:S03]  /*64b0*/  IADD3.X R31, R33, UR23, R37, P4, !PT ;  /* 0x00000017211f7c10 */ /* 0x000fc6000a7fe425 */
[----:B------:R1:W-:Y:S01]  /*64c0*/  @!P2 STG.E.U8 desc[UR32][R24.64+0x1], R39 ;  /* 0x000001271800a986 */ /* 0x0003e2000c101120 */
[----:B------:R-:W-:Y:S05]  /*64d0*/  @P0 BRA `(.L_x_46) ;  /* 0x0000000000040947 */ /* 0x000fea0003800000 */
[----:B------:R3:W5:Y:S02]  /*64e0*/  LDG.E.U8 R32, desc[UR32][R30.64] ;  /* 0x000000201e207981 */ /* 0x000764000c1e1100 */
.L_x_46:
[----:B------:R-:W-:Y:S05]  /*64f0*/  BSYNC B1 ;  /* 0x0000000000017941 */ /* 0x000fea0003800000 */
.L_x_45:
[----:B-----5:R-:W-:Y:S01]  /*6500*/  LOP3.LUT R32, R32, 0xff, RZ, 0xc0, !PT ;  /* 0x000000ff20207812 */ /* 0x020fe200078ec0ff */
[----:B------:R-:W-:Y:S01]  /*6510*/  BSSY B1, `(.L_x_47) ;  /* 0x000000b000017945 */ /* 0x000fe20003800000 */
[----:B------:R-:W-:Y:S02]  /*6520*/  ISETP.LT.OR P1, PT, R34, 0x9, !P1 ;  /* 0x000000092200780c */ /* 0x000fe40004f21670 */
[----:B------:R-:W-:-:S05]  /*6530*/  F2FP.F16.E4M3.UNPACK_B R32, R32 ;  /* 0x00000020ff20723e */ /* 0x000fca00020006ff */
        /* <DEDUP_REMOVED lines=8> */
.L_x_48:
[----:B------:R-:W-:Y:S05]  /*65c0*/  BSYNC B1 ;  /* 0x0000000000017941 */ /* 0x000fea0003800000 */
.L_x_47:
[----:B-----5:R-:W-:Y:S01]  /*65d0*/  LOP3.LUT R32, R32, 0xff, RZ, 0xc0, !PT ;  /* 0x000000ff20207812 */ /* 0x020fe200078ec0ff */
[----:B------:R-:W-:Y:S01]  /*65e0*/  BSSY B1, `(.L_x_49) ;  /* 0x000000c000017945 */ /* 0x000fe20003800000 */
[----:B------:R-:W-:Y:S02]  /*65f0*/  ISETP.GE.AND P0, PT, R35, 0x9, PT ;  /* 0x000000092300780c */ /* 0x000fe40003f06270 */
[----:B------:R-:W-:Y:S02]  /*6600*/  F2FP.F16.E4M3.UNPACK_B R32, R32 ;  /* 0x00000020ff20723e */ /* 0x000fe400020006ff */
[----:B------:R-:W-:-:S03]  /*6610*/  ISETP.LT.OR P2, PT, R34, 0x1, !P0 ;  /* 0x000000012200780c */ /* 0x000fc60004741670 */
[----:B------:R-:W-:-:S05]  /*6620*/  HADD2.F32 R32, -RZ, R32.H0_H0 ;  /* 0x20000020ff207230 */ /* 0x000fca0000004100 */
[----:B----4-:R-:W-:Y:S01]  /*6630*/  FMUL R33, R32, UR18 ;  /* 0x0000001220217c20 */ /* 0x010fe20008400000 */
[----:B------:R-:W-:-:S03]  /*6640*/  PRMT R32, RZ, 0x7610, R32 ;  /* 0x00007610ff207816 */ /* 0x000fc60000000020 */
[----:B------:R-:W-:-:S05]  /*6650*/  FFMA R33, R220, UR19, R33 ;  /* 0x00000013dc217c23 */ /* 0x000fca0008000021 */
[----:B------:R-:W-:-:S05]  /*6660*/  F2FP.SATFINITE.E4M3.F32.PACK_AB_MERGE_C R33, RZ, R33, RZ ;  /* 0x00000021ff21723e */ /* 0x000fca00048070ff */
[----:B------:R4:W-:Y:S01]  /*6670*/  @!P1 STG.E.U8 desc[UR32][R26.64+0x1], R33 ;  /* 0x000001211a009986 */ /* 0x0009e2000c101120 */
[----:B------:R-:W-:Y:S05]  /*6680*/  @P2 BRA `(.L_x_50) ;  /* 0x0000000000042947 */ /* 0x000fea0003800000 */
[----:B------:R0:W5:Y:S02]  /*6690*/  LDG.E.U8 R32, desc[UR32][R28.64+0x8] ;  /* 0x000008201c207981 */ /* 0x000164000c1e1100 */
.L_x_50:
[----:B------:R-:W-:Y:S05]  /*66a0*/  BSYNC B1 ;  /* 0x0000000000017941 */ /* 0x000fea0003800000 */
.L_x_49:
        /* <DEDUP_REMOVED lines=8> */
[----:B----4-:R-:W-:Y:S02]  /*6730*/  F2FP.SATFINITE.E4M3.F32.PACK_AB_MERGE_C R33, RZ, R32, RZ ;  /* 0x00000020ff21723e */ /* 0x010fe400048070ff */
[----:B------:R-:W-:-:S03]  /*6740*/  PRMT R32, RZ, 0x7610, R32 ;  /* 0x00007610ff207816 */ /* 0x000fc60000000020 */
[----:B------:R4:W-:Y:S01]  /*6750*/  @!P2 STG.E.U8 desc[UR32][R24.64+0x8], R33 ;  /* 0x000008211800a986 */ /* 0x0009e2000c101120 */
[----:B------:R-:W-:Y:S05]  /*6760*/  @P4 BRA `(.L_x_52) ;  /* 0x0000000000044947 */ /* 0x000fea0003800000 */
[----:B------:R0:W5:Y:S02]  /*6770*/  LDG.E.U8 R32, desc[UR32][R28.64+0x9] ;  /* 0x000009201c207981 */ /* 0x000164000c1e1100 */
.L_x_52:
[----:B------:R-:W-:Y:S05]  /*6780*/  BSYNC B1 ;  /* 0x0000000000017941 */ /* 0x000fea0003800000 */
.L_x_51:
[----:B-----5:R-:W-:Y:S01]  /*6790*/  LOP3.LUT R32, R32, 0xff, RZ, 0xc0, !PT ;  /* 0x000000ff20207812 */ /* 0x020fe200078ec0ff */
[----:B------:R-:W-:Y:S01]  /*67a0*/  BSSY B1, `(.L_x_53) ;  /* 0x000000b000017945 */ /* 0x000fe20003800000 */
[----:B------:R-:W-:Y:S02]  /*67b0*/  ISETP.LT.OR P0, PT, R34, 0x9, !P0 ;  /* 0x000000092200780c */ /* 0x000fe40004701670 */
[----:B------:R-:W-:-:S05]  /*67c0*/  F2FP.F16.E4M3.UNPACK_B R32, R32 ;  /* 0x00000020ff20723e */ /* 0x000fca00020006ff */
        /* <DEDUP_REMOVED lines=8> */
.L_x_54:
[----:B------:R-:W-:Y:S05]  /*6850*/  BSYNC B1 ;  /* 0x0000000000017941 */ /* 0x000fea0003800000 */
.L_x_53:
[----:B-----5:R-:W-:Y:S01]  /*6860*/  LOP3.LUT R32, R32, 0xff, RZ, 0xc0, !PT ;  /* 0x000000ff20207812 */ /* 0x020fe200078ec0ff */
[----:B------:R-:W-:Y:S01]  /*6870*/  BSSY B1, `(.L_x_55) ;  /* 0x000000b000017945 */ /* 0x000fe20003800000 */
[----:B------:R-:W-:Y:S02]  /*6880*/  ISETP.LT.OR P1, PT, R34, 0x9, !P1 ;  /* 0x000000092200780c */ /* 0x000fe40004f21670 */
[----:B------:R-:W-:-:S05]  /*6890*/  F2FP.F16.E4M3.UNPACK_B R32, R32 ;  /* 0x00000020ff20723e */ /* 0x000fca00020006ff */
        /* <DEDUP_REMOVED lines=8> */
.L_x_56:
[----:B------:R-:W-:Y:S05]  /*6920*/  BSYNC B1 ;  /* 0x0000000000017941 */ /* 0x000fea0003800000 */
.L_x_55:
        /* <DEDUP_REMOVED lines=13> */
.L_x_58:
[----:B------:R-:W-:Y:S05]  /*6a00*/  BSYNC B1 ;  /* 0x0000000000017941 */ /* 0x000fea0003800000 */
.L_x_57:
        /* <DEDUP_REMOVED lines=13> */
.L_x_60:
[----:B------:R-:W-:Y:S05]  /*6ae0*/  BSYNC B1 ;  /* 0x0000000000017941 */ /* 0x000fea0003800000 */
.L_x_59:
        /* <DEDUP_REMOVED lines=12> */
.L_x_62:
[----:B------:R-:W-:Y:S05]  /*6bb0*/  BSYNC B1 ;  /* 0x0000000000017941 */ /* 0x000fea0003800000 */
.L_x_61:
        /* <DEDUP_REMOVED lines=12> */
.L_x_64:
[----:B------:R-:W-:Y:S05]  /*6c80*/  BSYNC B1 ;  /* 0x0000000000017941 */ /* 0x000fea0003800000 */
.L_x_63:
        /* <DEDUP_REMOVED lines=13> */
.L_x_66:
[----:B------:R-:W-:Y:S05]  /*6d60*/  BSYNC B1 ;  /* 0x0000000000017941 */ /* 0x000fea0003800000 */
.L_x_65:
        /* <DEDUP_REMOVED lines=13> */
.L_x_68:
[----:B------:R-:W-:Y:S05]  /*6e40*/  BSYNC B1 ;  /* 0x0000000000017941 */ /* 0x000fea0003800000 */
.L_x_67:
        /* <DEDUP_REMOVED lines=12> */
.L_x_70:
[----:B------:R-:W-:Y:S05]  /*6f10*/  BSYNC B1 ;  /* 0x0000000000017941 */ /* 0x000fea0003800000 */
.L_x_69:
        /* <DEDUP_REMOVED lines=12> */
.L_x_72:
[----:B------:R-:W-:Y:S05]  /*6fe0*/  BSYNC B1 ;  /* 0x0000000000017941 */ /* 0x000fea0003800000 */
.L_x_71:
        /* <DEDUP_REMOVED lines=13> */
.L_x_74:
[----:B------:R-:W-:Y:S05]  /*70c0*/  BSYNC B1 ;  /* 0x0000000000017941 */ /* 0x000fea0003800000 */
.L_x_73:
        /* <DEDUP_REMOVED lines=13> */
.L_x_76:
[----:B------:R-:W-:Y:S05]  /*71a0*/  BSYNC B1 ;  /* 0x0000000000017941 */ /* 0x000fea0003800000 */
.L_x_75:
        /* <DEDUP_REMOVED lines=12> */
.L_x_78:
[----:B------:R-:W-:Y:S05]  /*7270*/  BSYNC B1 ;  /* 0x0000000000017941 */ /* 0x000fea0003800000 */
.L_x_77:
        /* <DEDUP_REMOVED lines=12> */
.L_x_80:
[----:B------:R-:W-:Y:S05]  /*7340*/  BSYNC B1 ;  /* 0x0000000000017941 */ /* 0x000fea0003800000 */
.L_x_79:
        /* <DEDUP_REMOVED lines=13> */
.L_x_82:
[----:B------:R-:W-:Y:S05]  /*7420*/  BSYNC B1 ;  /* 0x0000000000017941 */ /* 0x000fea0003800000 */
.L_x_81:
        /* <DEDUP_REMOVED lines=13> */
.L_x_84:
[----:B------:R-:W-:Y:S05]  /*7500*/  BSYNC B1 ;  /* 0x0000000000017941 */ /* 0x000fea0003800000 */
.L_x_83:
        /* <DEDUP_REMOVED lines=12> */
.L_x_86:
[----:B------:R-:W-:Y:S05]  /*75d0*/  BSYNC B1 ;  /* 0x0000000000017941 */ /* 0x000fea0003800000 */
.L_x_85:
        /* <DEDUP_REMOVED lines=12> */
.L_x_88:
[----:B------:R-:W-:Y:S05]  /*76a0*/  BSYNC B1 ;  /* 0x0000000000017941 */ /* 0x000fea0003800000 */
.L_x_87:
        /* <DEDUP_REMOVED lines=13> */
.L_x_90:
[----:B------:R-:W-:Y:S05]  /*7780*/  BSYNC B1 ;  /* 0x0000000000017941 */ /* 0x000fea0003800000 */
.L_x_89:
        /* <DEDUP_REMOVED lines=13> */
.L_x_92:
[----:B------:R-:W-:Y:S05]  /*7860*/  BSYNC B1 ;  /* 0x0000000000017941 */ /* 0x000fea0003800000 */
.L_x_91:
        /* <DEDUP_REMOVED lines=12> */
.L_x_94:
[----:B------:R-:W-:Y:S05]  /*7930*/  BSYNC B1 ;  /* 0x0000000000017941 */ /* 0x000fea0003800000 */
.L_x_93:
        /* <DEDUP_REMOVED lines=12> */
.L_x_96:
[----:B------:R-:W-:Y:S05]  /*7a00*/  BSYNC B1 ;  /* 0x0000000000017941 */ /* 0x000fea0003800000 */
.L_x_95:
        /* <DEDUP_REMOVED lines=13> */
.L_x_98:
[----:B------:R-:W-:Y:S05]  /*7ae0*/  BSYNC B1 ;  /* 0x0000000000017941 */ /* 0x000fea0003800000 */
.L_x_97:
        /* <DEDUP_REMOVED lines=13> */
.L_x_100:
[----:B------:R-:W-:Y:S05]  /*7bc0*/  BSYNC B1 ;  /* 0x0000000000017941 */ /* 0x000fea0003800000 */
.L_x_99:
        /* <DEDUP_REMOVED lines=12> */
.L_x_102:
[----:B------:R-:W-:Y:S05]  /*7c90*/  BSYNC B1 ;  /* 0x0000000000017941 */ /* 0x000fea0003800000 */
.L_x_101:
        /* <DEDUP_REMOVED lines=12> */
.L_x_104:
[----:B------:R-:W-:Y:S05]  /*7d60*/  BSYNC B1 ;  /* 0x0000000000017941 */ /* 0x000fea0003800000 */
.L_x_103:
        /* <DEDUP_REMOVED lines=13> */
.L_x_106:
[----:B------:R-:W-:Y:S05]  /*7e40*/  BSYNC B1 ;  /* 0x0000000000017941 */ /* 0x000fea0003800000 */
.L_x_105:
        /* <DEDUP_REMOVED lines=13> */
.L_x_108:
[----:B------:R-:W-:Y:S05]  /*7f20*/  BSYNC B1 ;  /* 0x0000000000017941 */ /* 0x000fea0003800000 */
.L_x_107:
        /* <DEDUP_REMOVED lines=12> */
.L_x_110:
[----:B------:R-:W-:Y:S05]  /*7ff0*/  BSYNC B1 ;  /* 0x0000000000017941 */ /* 0x000fea0003800000 */
.L_x_109:
        /* <DEDUP_REMOVED lines=12> */
.L_x_112:
[----:B------:R-:W-:Y:S05]  /*80c0*/  BSYNC B1 ;  /* 0x0000000000017941 */ /* 0x000fea0003800000 */
.L_x_111:
        /* <DEDUP_REMOVED lines=13> */
.L_x_114:
[----:B------:R-:W-:Y:S05]  /*81a0*/  BSYNC B1 ;  /* 0x0000000000017941 */ /* 0x000fea0003800000 */
.L_x_113:
        /* <DEDUP_REMOVED lines=13> */
.L_x_116:
[----:B------:R-:W-:Y:S05]  /*8280*/  BSYNC B1 ;  /* 0x0000000000017941 */ /* 0x000fea0003800000 */
.L_x_115:
        /* <DEDUP_REMOVED lines=12> */
.L_x_118:
[----:B------:R-:W-:Y:S05]  /*8350*/  BSYNC B1 ;  /* 0x0000000000017941 */ /* 0x000fea0003800000 */
.L_x_117:
        /* <DEDUP_REMOVED lines=12> */
.L_x_120:
[----:B------:R-:W-:Y:S05]  /*8420*/  BSYNC B1 ;  /* 0x0000000000017941 */ /* 0x000fea0003800000 */
.L_x_119:
        /* <DEDUP_REMOVED lines=13> */
.L_x_122:
[----:B------:R-:W-:Y:S05]  /*8500*/  BSYNC B1 ;  /* 0x0000000000017941 */ /* 0x000fea0003800000 */
.L_x_121:
        /* <DEDUP_REMOVED lines=13> */
.L_x_124:
[----:B------:R-:W-:Y:S05]  /*85e0*/  BSYNC B1 ;  /* 0x0000000000017941 */ /* 0x000fea0003800000 */
.L_x_123:
        /* <DEDUP_REMOVED lines=12> */
.L_x_126:
[----:B------:R-:W-:Y:S05]  /*86b0*/  BSYNC B1 ;  /* 0x0000000000017941 */ /* 0x000fea0003800000 */
.L_x_125:
        /* <DEDUP_REMOVED lines=12> */
.L_x_128:
[----:B------:R-:W-:Y:S05]  /*8780*/  BSYNC B1 ;  /* 0x0000000000017941 */ /* 0x000fea0003800000 */
.L_x_127:
        /* <DEDUP_REMOVED lines=13> */
.L_x_130:
[----:B------:R-:W-:Y:S05]  /*8860*/  BSYNC B1 ;  /* 0x0000000000017941 */ /* 0x000fea0003800000 */
.L_x_129:
        /* <DEDUP_REMOVED lines=13> */
.L_x_132:
[----:B------:R-:W-:Y:S05]  /*8940*/  BSYNC B1 ;  /* 0x0000000000017941 */ /* 0x000fea0003800000 */
.L_x_131:
        /* <DEDUP_REMOVED lines=12> */
.L_x_134:
[----:B------:R-:W-:Y:S05]  /*8a10*/  BSYNC B1 ;  /* 0x0000000000017941 */ /* 0x000fea0003800000 */
.L_x_133:
        /* <DEDUP_REMOVED lines=12> */
.L_x_136:
[----:B------:R-:W-:Y:S05]  /*8ae0*/  BSYNC B1 ;  /* 0x0000000000017941 */ /* 0x000fea0003800000 */
.L_x_135:
        /* <DEDUP_REMOVED lines=13> */
.L_x_138:
[----:B------:R-:W-:Y:S05]  /*8bc0*/  BSYNC B1 ;  /* 0x0000000000017941 */ /* 0x000fea0003800000 */
.L_x_137:
        /* <DEDUP_REMOVED lines=13> */
.L_x_140:
[----:B------:R-:W-:Y:S05]  /*8ca0*/  BSYNC B1 ;  /* 0x0000000000017941 */ /* 0x000fea0003800000 */
.L_x_139:
        /* <DEDUP_REMOVED lines=12> */
.L_x_142:
[----:B------:R-:W-:Y:S05]  /*8d70*/  BSYNC B1 ;  /* 0x0000000000017941 */ /* 0x000fea0003800000 */
.L_x_141:
        /* <DEDUP_REMOVED lines=12> */
.L_x_144:
[----:B------:R-:W-:Y:S05]  /*8e40*/  BSYNC B1 ;  /* 0x0000000000017941 */ /* 0x000fea0003800000 */
.L_x_143:
        /* <DEDUP_REMOVED lines=13> */
.L_x_146:
[----:B------:R-:W-:Y:S05]  /*8f20*/  BSYNC B1 ;  /* 0x0000000000017941 */ /* 0x000fea0003800000 */
.L_x_145:
        /* <DEDUP_REMOVED lines=13> */
.L_x_148:
[----:B------:R-:W-:Y:S05]  /*9000*/  BSYNC B1 ;  /* 0x0000000000017941 */ /* 0x000fea0003800000 */
.L_x_147:
        /* <DEDUP_REMOVED lines=12> */
.L_x_150:
[----:B------:R-:W-:Y:S05]  /*90d0*/  BSYNC B1 ;  /* 0x0000000000017941 */ /* 0x000fea0003800000 */
.L_x_149:
        /* <DEDUP_REMOVED lines=12> */
.L_x_152:
[----:B------:R-:W-:Y:S05]  /*91a0*/  BSYNC B1 ;  /* 0x0000000000017941 */ /* 0x000fea0003800000 */
.L_x_151:
        /* <DEDUP_REMOVED lines=13> */
.L_x_154:
[----:B------:R-:W-:Y:S05]  /*9280*/  BSYNC B1 ;  /* 0x0000000000017941 */ /* 0x000fea0003800000 */
.L_x_153:
        /* <DEDUP_REMOVED lines=13> */
.L_x_156:
[----:B------:R-:W-:Y:S05]  /*9360*/  BSYNC B1 ;  /* 0x0000000000017941 */ /* 0x000fea0003800000 */
.L_x_155:
        /* <DEDUP_REMOVED lines=12> */
.L_x_158:
[----:B------:R-:W-:Y:S05]  /*9430*/  BSYNC B1 ;  /* 0x0000000000017941 */ /* 0x000fea0003800000 */
.L_x_157:
        /* <DEDUP_REMOVED lines=12> */
.L_x_160:
[----:B------:R-:W-:Y:S05]  /*9500*/  BSYNC B1 ;  /* 0x0000000000017941 */ /* 0x000fea0003800000 */
.L_x_159:
        /* <DEDUP_REMOVED lines=13> */
.L_x_162:
[----:B------:R-:W-:Y:S05]  /*95e0*/  BSYNC B1 ;  /* 0x0000000000017941 */ /* 0x000fea0003800000 */
.L_x_161:
        /* <DEDUP_REMOVED lines=13> */
.L_x_164:
[----:B------:R-:W-:Y:S05]  /*96c0*/  BSYNC B1 ;  /* 0x0000000000017941 */ /* 0x000fea0003800000 */
.L_x_163:
        /* <DEDUP_REMOVED lines=12> */
.L_x_166:
[----:B------:R-:W-:Y:S05]  /*9790*/  BSYNC B1 ;  /* 0x0000000000017941 */ /* 0x000fea0003800000 */
.L_x_165:
        /* <DEDUP_REMOVED lines=12> */
.L_x_168:
[----:B------:R-:W-:Y:S05]  /*9860*/  BSYNC B1 ;  /* 0x0000000000017941 */ /* 0x000fea0003800000 */
.L_x_167:
        /* <DEDUP_REMOVED lines=13> */
.L_x_170:
[----:B------:R-:W-:Y:S05]  /*9940*/  BSYNC B1 ;  /* 0x0000000000017941 */ /* 0x000fea0003800000 */
.L_x_169:
        /* <DEDUP_REMOVED lines=13> */
.L_x_172:
[----:B------:R-:W-:Y:S05]  /*9a20*/  BSYNC B1 ;  /* 0x0000000000017941 */ /* 0x000fea0003800000 */
.L_x_171:
        /* <DEDUP_REMOVED lines=12> */
.L_x_174:
[----:B------:R-:W-:Y:S05]  /*9af0*/  BSYNC B1 ;  /* 0x0000000000017941 */ /* 0x000fea0003800000 */
.L_x_173:
        /* <DEDUP_REMOVED lines=12> */
.L_x_176:
[----:B------:R-:W-:Y:S05]  /*9bc0*/  BSYNC B1 ;  /* 0x0000000000017941 */ /* 0x000fea0003800000 */
.L_x_175:
        /* <DEDUP_REMOVED lines=13> */
.L_x_178:
[----:B------:R-:W-:Y:S05]  /*9ca0*/  BSYNC B1 ;  /* 0x0000000000017941 */ /* 0x000fea0003800000 */
.L_x_177:
        /* <DEDUP_REMOVED lines=13> */
.L_x_180:
[----:B------:R-:W-:Y:S05]  /*9d80*/  BSYNC B1 ;  /* 0x0000000000017941 */ /* 0x000fea0003800000 */
.L_x_179:
        /* <DEDUP_REMOVED lines=12> */
.L_x_182:
[----:B------:R-:W-:Y:S05]  /*9e50*/  BSYNC B1 ;  /* 0x0000000000017941 */ /* 0x000fea0003800000 */
.L_x_181:
        /* <DEDUP_REMOVED lines=12> */
.L_x_184:
[----:B------:R-:W-:Y:S05]  /*9f20*/  BSYNC B1 ;  /* 0x0000000000017941 */ /* 0x000fea0003800000 */
.L_x_183:
        /* <DEDUP_REMOVED lines=13> */
.L_x_186:
[----:B------:R-:W-:Y:S05]  /*a000*/  BSYNC B1 ;  /* 0x0000000000017941 */ /* 0x000fea0003800000 */
.L_x_185:
        /* <DEDUP_REMOVED lines=13> */
.L_x_188:
[----:B------:R-:W-:Y:S05]  /*a0e0*/  BSYNC B1 ;  /* 0x0000000000017941 */ /* 0x000fea0003800000 */
.L_x_187:
        /* <DEDUP_REMOVED lines=12> */
.L_x_190:
[----:B------:R-:W-:Y:S05]  /*a1b0*/  BSYNC B1 ;  /* 0x0000000000017941 */ /* 0x000fea0003800000 */
.L_x_189:
        /* <DEDUP_REMOVED lines=12> */
.L_x_192:
[----:B------:R-:W-:Y:S05]  /*a280*/  BSYNC B1 ;  /* 0x0000000000017941 */ /* 0x000fea0003800000 */
.L_x_191:
        /* <DEDUP_REMOVED lines=13> */
.L_x_194:
[----:B------:R-:W-:Y:S05]  /*a360*/  BSYNC B1 ;  /* 0x0000000000017941 */ /* 0x000fea0003800000 */
.L_x_193:
        /* <DEDUP_REMOVED lines=13> */
.L_x_196:
[----:B------:R-:W-:Y:S05]  /*a440*/  BSYNC B1 ;  /* 0x0000000000017941 */ /* 0x000fea0003800000 */
.L_x_195:
        /* <DEDUP_REMOVED lines=12> */
.L_x_198:
[----:B------:R-:W-:Y:S05]  /*a510*/  BSYNC B1 ;  /* 0x0000000000017941 */ /* 0x000fea0003800000 */
.L_x_197:
        /* <DEDUP_REMOVED lines=12> */
.L_x_200:
[----:B------:R-:W-:Y:S05]  /*a5e0*/  BSYNC B1 ;  /* 0x0000000000017941 */ /* 0x000fea0003800000 */
.L_x_199:
        /* <DEDUP_REMOVED lines=13> */
.L_x_202:
[----:B------:R-:W-:Y:S05]  /*a6c0*/  BSYNC B1 ;  /* 0x0000000000017941 */ /* 0x000fea0003800000 */
.L_x_201:
        /* <DEDUP_REMOVED lines=13> */
.L_x_204:
[----:B------:R-:W-:Y:S05]  /*a7a0*/  BSYNC B1 ;  /* 0x0000000000017941 */ /* 0x000fea0003800000 */
.L_x_203:
        /* <DEDUP_REMOVED lines=12> */
.L_x_206:
[----:B------:R-:W-:Y:S05]  /*a870*/  BSYNC B1 ;  /* 0x0000000000017941 */ /* 0x000fea0003800000 */
.L_x_205:
        /* <DEDUP_REMOVED lines=12> */
.L_x_208:
[----:B------:R-:W-:Y:S05]  /*a940*/  BSYNC B1 ;  /* 0x0000000000017941 */ /* 0x000fea0003800000 */
.L_x_207:
        /* <DEDUP_REMOVED lines=13> */
.L_x_210:
[----:B------:R-:W-:Y:S05]  /*aa20*/  BSYNC B1 ;  /* 0x0000000000017941 */ /* 0x000fea0003800000 */
.L_x_209:
        /* <DEDUP_REMOVED lines=13> */
.L_x_212:
[----:B------:R-:W-:Y:S05]  /*ab00*/  BSYNC B1 ;  /* 0x0000000000017941 */ /* 0x000fea0003800000 */
.L_x_211:
        /* <DEDUP_REMOVED lines=12> */
.L_x_214:
[----:B------:R-:W-:Y:S05]  /*abd0*/  BSYNC B1 ;  /* 0x0000000000017941 */ /* 0x000fea0003800000 */
.L_x_213:
        /* <DEDUP_REMOVED lines=12> */
.L_x_216:
[----:B------:R-:W-:Y:S05]  /*aca0*/  BSYNC B1 ;  /* 0x0000000000017941 */ /* 0x000fea0003800000 */
.L_x_215:
        /* <DEDUP_REMOVED lines=13> */
.L_x_218:
[----:B------:R-:W-:Y:S05]  /*ad80*/  BSYNC B1 ;  /* 0x0000000000017941 */ /* 0x000fea0003800000 */
.L_x_217:
[----:B-----5:R-:W-:Y:S01]  /*ad90*/  LOP3.LUT R32, R32, 0xff, RZ, 0xc0, !PT ;  /* 0x000000ff20207812 */ /* 0x020fe200078ec0ff */
[----:B------:R-:W-:Y:S01]  /*ada0*/  BSSY B1, `(.L_x_219) ;  /* 0x000000c000017945 */ /* 0x000fe20003800000 */
[----:B------:R-:W-:Y:S02]  /*adb0*/  ISETP.GE.AND P1, PT, R35, 0xb2, PT ;  /* 0x000000b22300780c */ /* 0x000fe40003f26270 */
[----:B------:R-:W-:Y:S02]  /*adc0*/  F2FP.F16.E4M3.UNPACK_B R32, R32 ;  /* 0x00000020ff20723e */ /* 0x000fe400020006ff */
[----:B------:R-:W-:-:S03]  /*add0*/  ISETP.LT.OR P4, PT, R34, 0x1, !P1 ;  /* 0x000000012200780c */ /* 0x000fc60004f81670 */
[----:B------:R-:W-:-:S05]  /*ade0*/  HADD2.F32 R32, -RZ, R32.H0_H0 ;  /* 0x20000020ff207230 */ /* 0x000fca0000004100 */
[----:B------:R-:W-:-:S04]  /*adf0*/  FMUL R32, R32, UR18 ;  /* 0x0000001220207c20 */ /* 0x000fc80008400000 */
[----:B------:R-:W-:Y:S01]  /*ae00*/  FFMA R32, R23, UR19, R32 ;  /* 0x0000001317207c23 */ /* 0x000fe20008000020 */
[----:B------:R-:W-:-:S04]  /*ae10*/  PRMT R23, RZ, 0x7610, R23 ;  /* 0x00007610ff177816 */ /* 0x000fc80000000017 */
[----:B----4-:R-:W-:-:S05]  /*ae20*/  F2FP.SATFINITE.E4M3.F32.PACK_AB_MERGE_C R33, RZ, R32, RZ ;  /* 0x00000020ff21723e */ /* 0x010fca00048070ff */
[----:B------:R4:W-:Y:S01]  /*ae30*/  @!P2 STG.E.U8 desc[UR32][R24.64+0xb0], R33 ;  /* 0x0000b0211800a986 */ /* 0x0009e2000c101120 */
[----:B------:R-:W-:Y:S05]  /*ae40*/  @P4 BRA `(.L_x_220) ;  /* 0x0000000000044947 */ /* 0x000fea0003800000 */
[----:B------:R0:W5:Y:S02]  /*ae50*/  LDG.E.U8 R23, desc[UR32][R28.64+0xb1] ;  /* 0x0000b1201c177981 */ /* 0x000164000c1e1100 */
.L_x_220:
[----:B------:R-:W-:Y:S05]  /*ae60*/  BSYNC B1 ;  /* 0x0000000000017941 */ /* 0x000fea0003800000 */
.L_x_219:
[----:B-----5:R-:W-:Y:S01]  /*ae70*/  LOP3.LUT R23, R23, 0xff, RZ, 0xc0, !PT ;  /* 0x000000ff17177812 */ /* 0x020fe200078ec0ff */
[----:B------:R-:W-:Y:S01]  /*ae80*/  BSSY B1, `(.L_x_221) ;  /* 0x000000b000017945 */ /* 0x000fe20003800000 */
[----:B------:R-:W-:Y:S02]  /*ae90*/  ISETP.LT.OR P0, PT, R34, 0x9, !P0 ;  /* 0x000000092200780c */ /* 0x000fe40004701670 */
[----:B------:R-:W-:-:S05]  /*aea0*/  F2FP.F16.E4M3.UNPACK_B R23, R23 ;  /* 0x00000017ff17723e */ /* 0x000fca00020006ff */
[----:B------:R-:W-:-:S05]  /*aeb0*/  HADD2.F32 R23, -RZ, R23.H0_H0 ;  /* 0x20000017ff177230 */ /* 0x000fca0000004100 */
[----:B------:R-:W-:-:S04]  /*aec0*/  FMUL R23, R23, UR18 ;  /* 0x0000001217177c20 */ /* 0x000fc80008400000 */
[----:B------:R-:W-:Y:S01]  /*aed0*/  FFMA R23, R22, UR19, R23 ;  /* 0x0000001316177c23 */ /* 0x000fe20008000017 */
[----:B------:R-:W-:-:S04]  /*aee0*/  PRMT R22, RZ, 0x7610, R22 ;  /* 0x00007610ff167816 */ /* 0x000fc80000000016 */
[----:B------:R-:W-:-:S05]  /*aef0*/  F2FP.SATFINITE.E4M3.F32.PACK_AB_MERGE_C R23, RZ, R23, RZ ;  /* 0x00000017ff17723e */ /* 0x000fca00048070ff */
[----:B------:R0:W-:Y:S01]  /*af00*/  @!P4 STG.E.U8 desc[UR32][R24.64+0xb1], R23 ;  /* 0x0000b1171800c986 */ /* 0x0001e2000c101120 */
[----:B------:R-:W-:Y:S05]  /*af10*/  @P0 BRA `(.L_x_222) ;  /* 0x0000000000040947 */ /* 0x000fea0003800000 */
[----:B------:R0:W5:Y:S02]  /*af20*/  LDG.E.U8 R22, desc[UR32][R30.64+0xb0] ;  /* 0x0000b0201e167981 */ /* 0x000164000c1e1100 */
.L_x_222:
[----:B------:R-:W-:Y:S05]  /*af30*/  BSYNC B1 ;  /* 0x0000000000017941 */ /* 0x000fea0003800000 */
.L_x_221:
        /* <DEDUP_REMOVED lines=8> */
[----:B0-----:R-:W-:-:S05]  /*afc0*/  F2FP.SATFINITE.E4M3.F32.PACK_AB_MERGE_C R23, RZ, R22, RZ ;  /* 0x00000016ff17723e */ /* 0x001fca00048070ff */
[----:B------:R0:W-:Y:S01]  /*afd0*/  @!P0 STG.E.U8 desc[UR32][R26.64+0xb0], R23 ;  /* 0x0000b0171a008986 */ /* 0x0001e2000c101120 */
[----:B------:R-:W-:Y:S05]  /*afe0*/  @P1 BRA `(.L_x_224) ;  /* 0x0000000000041947 */ /* 0x000fea0003800000 */
[----:B------:R0:W5:Y:S02]  /*aff0*/  LDG.E.U8 R21, desc[UR32][R30.64+0xb1] ;  /* 0x0000b1201e157981 */ /* 0x000164000c1e1100 */
.L_x_224:
[----:B------:R-:W-:Y:S05]  /*b000*/  BSYNC B1 ;  /* 0x0000000000017941 */ /* 0x000fea0003800000 */
.L_x_223:
        /* <DEDUP_REMOVED lines=13> */
.L_x_226:
[----:B------:R-:W-:Y:S05]  /*b0e0*/  BSYNC B1 ;  /* 0x0000000000017941 */ /* 0x000fea0003800000 */
.L_x_225:
        /* <DEDUP_REMOVED lines=13> */
.L_x_228:
[----:B------:R-:W-:Y:S05]  /*b1c0*/  BSYNC B1 ;  /* 0x0000000000017941 */ /* 0x000fea0003800000 */
.L_x_227:
        /* <DEDUP_REMOVED lines=12> */
.L_x_230:
[----:B------:R-:W-:Y:S05]  /*b290*/  BSYNC B1 ;  /* 0x0000000000017941 */ /* 0x000fea0003800000 */
.L_x_229:
        /* <DEDUP_REMOVED lines=12> */
.L_x_232:
[----:B------:R-:W-:Y:S05]  /*b360*/  BSYNC B1 ;  /* 0x0000000000017941 */ /* 0x000fea0003800000 */
.L_x_231:
        /* <DEDUP_REMOVED lines=13> */
.L_x_234:
[----:B------:R-:W-:Y:S05]  /*b440*/  BSYNC B1 ;  /* 0x0000000000017941 */ /* 0x000fea0003800000 */
.L_x_233:
        /* <DEDUP_REMOVED lines=13> */
.L_x_236:
[----:B------:R-:W-:Y:S05]  /*b520*/  BSYNC B1 ;  /* 0x0000000000017941 */ /* 0x000fea0003800000 */
.L_x_235:
        /* <DEDUP_REMOVED lines=12> */
.L_x_238:
[----:B------:R-:W-:Y:S05]  /*b5f0*/  BSYNC B1 ;  /* 0x0000000000017941 */ /* 0x000fea0003800000 */
.L_x_237:
        /* <DEDUP_REMOVED lines=12> */
.L_x_240:
[----:B------:R-:W-:Y:S05]  /*b6c0*/  BSYNC B1 ;  /* 0x0000000000017941 */ /* 0x000fea0003800000 */
.L_x_239:
        /* <DEDUP_REMOVED lines=13> */
.L_x_242:
[----:B------:R-:W-:Y:S05]  /*b7a0*/  BSYNC B1 ;  /* 0x0000000000017941 */ /* 0x000fea0003800000 */
.L_x_241:
        /* <DEDUP_REMOVED lines=13> */
.L_x_244:
[----:B------:R-:W-:Y:S05]  /*b880*/  BSYNC B1 ;  /* 0x0000000000017941 */ /* 0x000fea0003800000 */
.L_x_243:
        /* <DEDUP_REMOVED lines=12> */
.L_x_246:
[----:B------:R-:W-:Y:S05]  /*b950*/  BSYNC B1 ;  /* 0x0000000000017941 */ /* 0x000fea0003800000 */
.L_x_245:
        /* <DEDUP_REMOVED lines=12> */
.L_x_248:
[----:B------:R-:W-:Y:S05]  /*ba20*/  BSYNC B1 ;  /* 0x0000000000017941 */ /* 0x000fea0003800000 */
.L_x_247:
        /* <DEDUP_REMOVED lines=13> */
.L_x_250:
[----:B------:R-:W-:Y:S05]  /*bb00*/  BSYNC B1 ;  /* 0x0000000000017941 */ /* 0x000fea0003800000 */
.L_x_249:
        /* <DEDUP_REMOVED lines=13> */
.L_x_252:
[----:B------:R-:W-:Y:S05]  /*bbe0*/  BSYNC B1 ;  /* 0x0000000000017941 */ /* 0x000fea0003800000 */
.L_x_251:
        /* <DEDUP_REMOVED lines=12> */
.L_x_254:
[----:B------:R-:W-:Y:S05]  /*bcb0*/  BSYNC B1 ;  /* 0x0000000000017941 */ /* 0x000fea0003800000 */
.L_x_253:
        /* <DEDUP_REMOVED lines=12> */
.L_x_256:
[----:B------:R-:W-:Y:S05]  /*bd80*/  BSYNC B1 ;  /* 0x0000000000017941 */ /* 0x000fea0003800000 */
.L_x_255:
        /* <DEDUP_REMOVED lines=13> */
.L_x_258:
[----:B------:R-:W-:Y:S05]  /*be60*/  BSYNC B1 ;  /* 0x0000000000017941 */ /* 0x000fea0003800000 */
.L_x_257:
        /* <DEDUP_REMOVED lines=13> */
.L_x_260:
[----:B------:R-:W-:Y:S05]  /*bf40*/  BSYNC B1 ;  /* 0x0000000000017941 */ /* 0x000fea0003800000 */
.L_x_259:
        /* <DEDUP_REMOVED lines=12> */
.L_x_262:
[----:B------:R-:W-:Y:S05]  /*c010*/  BSYNC B1 ;  /* 0x0000000000017941 */ /* 0x000fea0003800000 */
.L_x_261:
[----:B-----5:R-:W-:Y:S01]  /*c020*/  LOP3.LUT R2, R2, 0xff, RZ, 0xc0, !PT ;  /* 0x000000ff02027812 */ /* 0x020fe200078ec0ff */
[----:B------:R-:W-:Y:S01]  /*c030*/  BSSY B1, `(.L_x_263) ;  /* 0x000000b000017945 */ /* 0x000fe20003800000 */
[----:B------:R-:W-:Y:S02]  /*c040*/  ISETP.LT.OR P1, PT, R34, 0x9, !P1 ;  /* 0x000000092200780c */ /* 0x000fe40004f21670 */
[----:B------:R-:W-:-:S05]  /*c050*/  F2FP.F16.E4M3.UNPACK_B R2, R2 ;  /* 0x00000002ff02723e */ /* 0x000fca00020006ff */
[----:B------:R-:W-:-:S05]  /*c060*/  HADD2.F32 R2, -RZ, R2.H0_H0 ;  /* 0x20000002ff027230 */ /* 0x000fca0000004100 */
[----:B0-----:R-:W-:-:S04]  /*c070*/  FMUL R3, R2, UR18 ;  /* 0x0000001202037c20 */ /* 0x001fc80008400000 */
[----:B------:R-:W-:Y:S01]  /*c080*/  FFMA R3, R0, UR19, R3 ;  /* 0x0000001300037c23 */ /* 0x000fe20008000003 */
[----:B------:R-:W-:-:S04]  /*c090*/  PRMT R0, RZ, 0x7610, R0 ;  /* 0x00007610ff007816 */ /* 0x000fc80000000000 */
[----:B------:R-:W-:-:S05]  /*c0a0*/  F2FP.SATFINITE.E4M3.F32.PACK_AB_MERGE_C R3, RZ, R3, RZ ;  /* 0x00000003ff03723e */ /* 0x000fca00048070ff */
[----:B------:R0:W-:Y:S01]  /*c0b0*/  @!P0 STG.E.U8 desc[UR32][R26.64+0xd8], R3 ;  /* 0x0000d8031a008986 */ /* 0x0001e2000c101120 */
[----:B------:R-:W-:Y:S05]  /*c0c0*/  @P1 BRA `(.L_x_264) ;  /* 0x0000000000041947 */ /* 0x000fea0003800000 */
[----:B------:R0:W5:Y:S02]  /*c0d0*/  LDG.E.U8 R0, desc[UR32][R30.64+0xd9] ;  /* 0x0000d9201e007981 */ /* 0x000164000c1e1100 */
.L_x_264:
[----:B------:R-:W-:Y:S05]  /*c0e0*/  BSYNC B1 ;  /* 0x0000000000017941 */ /* 0x000fea0003800000 */
.L_x_263:
[----:B------:R-:W-:Y:S05]  /*c0f0*/  @P1 BRA `(.L_x_265) ;  /* 0x0000002000001947 */ /* 0x000fea0003800000 */
[----:B-----5:R-:W-:-:S04]  /*c100*/  LOP3.LUT R0, R0, 0xff, RZ, 0xc0, !PT ;  /* 0x000000ff00007812 */ /* 0x020fc800078ec0ff */
[----:B------:R-:W-:-:S05]  /*c110*/  F2FP.F16.E4M3.UNPACK_B R0, R0 ;  /* 0x00000000ff00723e */ /* 0x000fca00020006ff */
[----:B------:R-:W-:-:S05]  /*c120*/  HADD2.F32 R0, -RZ, R0.H0_H0 ;  /* 0x20000000ff007230 */ /* 0x000fca0000004100 */
[----:B0-----:R-:W-:-:S04]  /*c130*/  FMUL R3, R0, UR18 ;  /* 0x0000001200037c20 */ /* 0x001fc80008400000 */
[----:B------:R-:W-:-:S05]  /*c140*/  FFMA R3, R224, UR19, R3 ;  /* 0x00000013e0037c23 */ /* 0x000fca0008000003 */
[----:B------:R-:W-:-:S05]  /*c150*/  F2FP.SATFINITE.E4M3.F32.PACK_AB_MERGE_C R3, RZ, R3, RZ ;  /* 0x00000003ff03723e */ /* 0x000fca00048070ff */
[----:B------:R0:W-:Y:S01]  /*c160*/  STG.E.U8 desc[UR32][R26.64+0xd9], R3 ;  /* 0x0000d9031a007986 */ /* 0x0001e2000c101120 */
[----:B------:R-:W-:Y:S05]  /*c170*/  BRA `(.L_x_265) ;  /* 0x0000001c00e07947 */ /* 0x000fea0003800000 */
.L_x_40:
[C---:B------:R-:W-:Y:S01]  /*c180*/  ISETP.GE.AND P0, PT, R35.reuse, 0x2, PT ;  /* 0x000000022300780c */ /* 0x040fe20003f06270 */
[----:B------:R-:W-:Y:S01]  /*c190*/  FMUL R222, R222, UR19 ;  /* 0x00000013dede7c20 */ /* 0x000fe20008400000 */
[----:B------:R-:W-:Y:S01]  /*c1a0*/  ISETP.GE.AND P1, PT, R35, 0x1, PT ;  /* 0x000000012300780c */ /* 0x000fe20003f26270 */
[----:B------:R-:W-:Y:S01]  /*c1b0*/  FMUL R223, R223, UR19 ;  /* 0x00000013dfdf7c20 */ /* 0x000fe20008400000 */
[----:B------:R-:W-:Y:S01]  /*c1c0*/  ISETP.LT.OR P4, PT, R34, 0x1, !P0 ;  /* 0x000000012200780c */ /* 0x000fe20004781670 */
[----:B------:R-:W-:Y:S01]  /*c1d0*/  FMUL R220, R220, UR19 ;  /* 0x00000013dcdc7c20 */ /* 0x000fe20008400000 */
[----:B------:R-:W-:Y:S01]  /*c1e0*/  ISETP.LT.OR P2, PT, R34, 0x1, !P1 ;  /* 0x000000012200780c */ /* 0x000fe20004f41670 */
[----:B------:R-:W-:Y:S01]  /*c1f0*/  FMUL R221, R221, UR19 ;  /* 0x00000013dddd7c20 */ /* 0x000fe20008400000 */
[----:B------:R-:W-:Y:S01]  /*c200*/  F2FP.SATFINITE.E4M3.F32.PACK_AB_MERGE_C R29, RZ, R222, RZ ;  /* 0x000000deff1d723e */ /* 0x000fe200048070ff */
[----:B------:R-:W-:Y:S01]  /*c210*/  FMUL R219, R219, UR19 ;  /* 0x00000013dbdb7c20 */ /* 0x000fe20008400000 */
[----:B------:R-:W-:Y:S01]  /*c220*/  F2FP.SATFINITE.E4M3.F32.PACK_AB_MERGE_C R223, RZ, R223, RZ ;  /* 0x000000dfffdf723e */ /* 0x000fe200048070ff */
[----:B------:R-:W-:Y:S01]  /*c230*/  FMUL R218, R218, UR19 ;  /* 0x00000013dada7c20 */ /* 0x000fe20008400000 */
[C---:B------:R-:W-:Y:S01]  /*c240*/  ISETP.LT.OR P0, PT, R34.reuse, 0x9, !P0 ;  /* 0x000000092200780c */ /* 0x040fe20004701670 */
[----:B------:R-:W-:Y:S01]  /*c250*/  FMUL R217, R217, UR19 ;  /* 0x00000013d9d97c20 */ /* 0x000fe20008400000 */
[----:B------:R-:W-:Y:S01]  /*c260*/  ISETP.LT.OR P1, PT, R34, 0x9, !P1 ;  /* 0x000000092200780c */ /* 0x000fe20004f21670 */
[----:B------:R-:W-:Y:S01]  /*c270*/  FMUL R216, R216, UR19 ;  /* 0x00000013d8d87c20 */ /* 0x000fe20008400000 */
[----:B------:R-:W-:Y:S01]  /*c280*/  F2FP.SATFINITE.E4M3.F32.PACK_AB_MERGE_C R221, RZ, R221, RZ ;  /* 0x000000ddffdd723e */ /* 0x000fe200048070ff */
[----:B------:R0:W-:Y:S01]  /*c290*/  @!P4 STG.E.U8 desc[UR32][R24.64+0x1], R29 ;  /* 0x0000011d1800c986 */ /* 0x0001e2000c101120 */
[----:B------:R-:W-:Y:S01]  /*c2a0*/  ISETP.GE.AND P4, PT, R35, 0x9, PT ;  /* 0x000000092300780c */ /* 0x000fe20003f86270 */
[----:B------:R-:W-:Y:S01]  /*c2b0*/  FMUL R215, R215, UR19 ;  /* 0x00000013d7d77c20 */ /* 0x000fe20008400000 */
[----:B------:R-:W-:Y:S01]  /*c2c0*/  F2FP.SATFINITE.E4M3.F32.PACK_AB_MERGE_C R219, RZ, R219, RZ ;  /* 0x000000dbffdb723e */ /* 0x000fe200048070ff */
[----:B------:R-:W-:Y:S01]  /*c2d0*/  @!P2 STG.E.U8 desc[UR32][R24.64], R223 ;  /* 0x000000df1800a986 */ /* 0x000fe2000c101120 */
[----:B------:R-:W-:Y:S01]  /*c2e0*/  ISETP.GE.AND P2, PT, R35, 0xa, PT ;  /* 0x0000000a2300780c */ /* 0x000fe20003f46270 */
[----:B------:R-:W-:Y:S01]  /*c2f0*/  FMUL R214, R214, UR19 ;  /* 0x00000013d6d67c20 */ /* 0x000fe20008400000 */
[C---:B------:R-:W-:Y:S01]  /*c300*/  ISETP.LT.OR P5, PT, R34.reuse, 0x1, !P4 ;  /* 0x000000012200780c */ /* 0x040fe200067a1670 */
[----:B------:R-:W-:Y:S01]  /*c310*/  FMUL R213, R213, UR19 ;  /* 0x00000013d5d57c20 */ /* 0x000fe20008400000 */
[C---:B------:R-:W-:Y:S01]  /*c320*/  ISETP.LT.OR P6, PT, R34.reuse, 0x1, !P2 ;  /* 0x000000012200780c */ /* 0x040fe200057c1670 */
[----:B------:R-:W-:Y:S01]  /*c330*/  @!P1 STG.E.U8 desc[UR32][R26.64], R221 ;  /* 0x000000dd1a009986 */ /* 0x000fe2000c101120 */
[----:B------:R-:W-:Y:S01]  /*c340*/  ISETP.LT.OR P4, PT, R34, 0x9, !P4 ;  /* 0x000000092200780c */ /* 0x000fe20006781670 */
[----:B------:R-:W-:Y:S01]  /*c350*/  FMUL R212, R212, UR19 ;  /* 0x00000013d4d47c20 */ /* 0x000fe20008400000 */
[----:B0-----:R-:W-:Y:S01]  /*c360*/  F2FP.SATFINITE.E4M3.F32.PACK_AB_MERGE_C R29, RZ, R220, RZ ;  /* 0x000000dcff1d723e */ /* 0x001fe200048070ff */
[----:B------:R-:W-:Y:S01]  /*c370*/  FMUL R211, R211, UR19 ;  /* 0x00000013d3d37c20 */ /* 0x000fe20008400000 */
[----:B------:R-:W-:Y:S01]  /*c380*/  F2FP.SATFINITE.E4M3.F32.PACK_AB_MERGE_C R31, RZ, R218, RZ ;  /* 0x000000daff1f723e */ /* 0x000fe200048070ff */
[----:B------:R-:W-:Y:S01]  /*c390*/  FMUL R210, R210, UR19 ;  /* 0x00000013d2d27c20 */ /* 0x000fe20008400000 */
[C---:B------:R-:W-:Y:S01]  /*c3a0*/  ISETP.LT.OR P2, PT, R34.reuse, 0x9, !P2 ;  /* 0x000000092200780c */ /* 0x040fe20005741670 */
[----:B------:R0:W-:Y:S01]  /*c3b0*/  @!P0 STG.E.U8 desc[UR32][R26.64+0x1], R29 ;  /* 0x0000011d1a008986 */ /* 0x0001e2000c101120 */
[----:B------:R-:W-:Y:S01]  /*c3c0*/  ISETP.GE.AND P0, PT, R35, 0x11, PT ;  /* 0x000000112300780c */ /* 0x000fe20003f06270 */
[----:B------:R-:W-:Y:S01]  /*c3d0*/  FMUL R209, R209, UR19 ;  /* 0x00000013d1d17c20 */ /* 0x000fe20008400000 */
[----:B------:R-:W-:Y:S01]  /*c3e0*/  ISETP.GE.AND P1, PT, R35, 0x12, PT ;  /* 0x000000122300780c */ /* 0x000fe20003f26270 */
[----:B------:R-:W-:Y:S01]  /*c3f0*/  @!P5 STG.E.U8 desc[UR32][R24.64+0x8], R219 ;  /* 0x000008db1800d986 */ /* 0x000fe2000c101120 */
[----:B------:R-:W-:Y:S01]  /*c400*/  ISETP.LT.OR P5, PT, R34, 0x1, !P0 ;  /* 0x000000012200780c */ /* 0x000fe200047a1670 */
[----:B------:R-:W-:Y:S01]  /*c410*/  FMUL R208, R208, UR19 ;  /* 0x00000013d0d07c20 */ /* 0x000fe20008400000 */
[----:B------:R-:W-:Y:S01]  /*c420*/  F2FP.SATFINITE.E4M3.F32.PACK_AB_MERGE_C R217, RZ, R217, RZ ;  /* 0x000000d9ffd9723e */ /* 0x000fe200048070ff */
[----:B------:R1:W-:Y:S01]  /*c430*/  @!P6 STG.E.U8 desc[UR32][R24.64+0x9], R31 ;  /* 0x0000091f1800e986 */ /* 0x0003e2000c101120 */
[----:B------:R-:W-:Y:S01]  /*c440*/  ISETP.LT.OR P6, PT, R34, 0x1, !P1 ;  /* 0x000000012200780c */ /* 0x000fe20004fc1670 */
[----:B------:R-:W-:Y:S01]  /*c450*/  FMUL R207, R207, UR19 ;  /* 0x00000013cfcf7c20 */ /* 0x000fe20008400000 */
[----:B------:R-:W-:Y:S01]  /*c460*/  F2FP.SATFINITE.E4M3.F32.PACK_AB_MERGE_C R215, RZ, R215, RZ ;  /* 0x000000d7ffd7723e */ /* 0x000fe200048070ff */
[----:B------:R-:W-:Y:S01]  /*c470*/  @!P4 STG.E.U8 desc[UR32][R26.64+0x8], R217 ;  /* 0x000008d91a00c986 */ /* 0x000fe2000c101120 */
[----:B0-----:R-:W-:Y:S01]  /*c480*/  F2FP.SATFINITE.E4M3.F32.PACK_AB_MERGE_C R29, RZ, R216, RZ ;  /* 0x000000d8ff1d723e */ /* 0x001fe200048070ff */
[----:B------:R-:W-:Y:S01]  /*c490*/  FMUL R206, R206, UR19 ;  /* 0x00000013cece7c20 */ /* 0x000fe20008400000 */
[----:B------:R-:W-:Y:S01]  /*c4a0*/  ISETP.GE.AND P4, PT, R35, 0x19, PT ;  /* 0x000000192300780c */ /* 0x000fe20003f86270 */
[----:B------:R-:W-:Y:S01]  /*c4b0*/  FMUL R205, R205, UR19 ;  /* 0x00000013cdcd7c20 */ /* 0x000fe20008400000 */
[C---:B------:R-:W-:Y:S01]  /*c4c0*/  ISETP.LT.OR P0, PT, R34.reuse, 0x9, !P0 ;  /* 0x000000092200780c */ /* 0x040fe20004701670 */
[----:B------:R0:W-:Y:S01]  /*c4d0*/  @!P2 STG.E.U8 desc[UR32][R26.64+0x9], R29 ;  /* 0x0000091d1a00a986 */ /* 0x0001e2000c101120 */
[----:B------:R-:W-:Y:S01]  /*c4e0*/  ISETP.LT.OR P1, PT, R34, 0x9, !P1 ;  /* 0x000000092200780c */ /* 0x000fe20004f21670 */
[----:B------:R-:W-:Y:S01]  /*c4f0*/  FMUL R204, R204, UR19 ;  /* 0x00000013cccc7c20 */ /* 0x000fe20008400000 */
[----:B-1----:R-:W-:Y:S01]  /*c500*/  F2FP.SATFINITE.E4M3.F32.PACK_AB_MERGE_C R31, RZ, R214, RZ ;  /* 0x000000d6ff1f723e */ /* 0x002fe200048070ff */
[----:B------:R-:W-:Y:S01]  /*c510*/  @!P5 STG.E.U8 desc[UR32][R24.64+0x10], R215 ;  /* 0x000010d71800d986 */ /* 0x000fe2000c101120 */
[----:B------:R-:W-:Y:S01]  /*c520*/  ISETP.GE.AND P2, PT, R35, 0x1a, PT ;  /* 0x0000001a2300780c */ /* 0x000fe20003f46270 */
[----:B------:R-:W-:Y:S01]  /*c530*/  FMUL R203, R203, UR19 ;  /* 0x00000013cbcb7c20 */ /* 0x000fe20008400000 */
[C---:B------:R-:W-:Y:S01]  /*c540*/  ISETP.LT.OR P5, PT, R34.reuse, 0x1, !P4 ;  /* 0x000000012200780c */ /* 0x040fe200067a1670 */
[----:B------:R1:W-:Y:S01]  /*c550*/  @!P6 STG.E.U8 desc[UR32][R24.64+0x11], R31 ;  /* 0x0000111f1800e986 */ /* 0x0003e2000c101120 */
[----:B------:R-:W-:Y:S01]  /*c560*/  ISETP.LT.OR P6, PT, R34, 0x1, !P2 ;  /* 0x000000012200780c */ /* 0x000fe200057c1670 */
[----:B------:R-:W-:Y:S01]  /*c570*/  FMUL R202, R202, UR19 ;  /* 0x00000013caca7c20 */ /* 0x000fe20008400000 */
[----:B------:R-:W-:Y:S01]  /*c580*/  F2FP.SATFINITE.E4M3.F32.PACK_AB_MERGE_C R213, RZ, R213, RZ ;  /* 0x000000d5ffd5723e */ /* 0x000fe200048070ff */
[----:B------:R-:W-:Y:S01]  /*c590*/  FMUL R201, R201, UR19 ;  /* 0x00000013c9c97c20 */ /* 0x000fe20008400000 */
[----:B0-----:R-:W-:Y:S01]  /*c5a0*/  F2FP.SATFINITE.E4M3.F32.PACK_AB_MERGE_C R29, RZ, R212, RZ ;  /* 0x000000d4ff1d723e */ /* 0x001fe200048070ff */
[----:B------:R-:W-:Y:S01]  /*c5b0*/  FMUL R200, R200, UR19 ;  /* 0x00000013c8c87c20 */ /* 0x000fe20008400000 */
[----:B------:R-:W-:Y:S01]  /*c5c0*/  F2FP.SATFINITE.E4M3.F32.PACK_AB_MERGE_C R211, RZ, R211, RZ ;  /* 0x000000d3ffd3723e */ /* 0x000fe200048070ff */
[----:B------:R-:W-:Y:S01]  /*c5d0*/  @!P0 STG.E.U8 desc[UR32][R26.64+0x10], R213 ;  /* 0x000010d51a008986 */ /* 0x000fe2000c101120 */
[----:B------:R-:W-:Y:S01]  /*c5e0*/  ISETP.GE.AND P0, PT, R35, 0x21, PT ;  /* 0x000000212300780c */ /* 0x000fe20003f06270 */
[----:B------:R-:W-:Y:S01]  /*c5f0*/  FMUL R199, R199, UR19 ;  /* 0x00000013c7c77c20 */ /* 0x000fe20008400000 */
[----:B------:R-:W-:Y:S01]  /*c600*/  ISETP.LT.OR P4, PT, R34, 0x9, !P4 ;  /* 0x000000092200780c */ /* 0x000fe20006781670 */
[----:B------:R0:W-:Y:S01]  /*c610*/  @!P1 STG.E.U8 desc[UR32][R26.64+0x11], R29 ;  /* 0x0000111d1a009986 */ /* 0x0001e2000c101120 */
[----:B-1----:R-:W-:Y:S01]  /*c620*/  F2FP.SATFINITE.E4M3.F32.PACK_AB_MERGE_C R31, RZ, R210, RZ ;  /* 0x000000d2ff1f723e */ /* 0x002fe200048070ff */
[----:B------:R-:W-:Y:S01]  /*c630*/  FMUL R198, R198, UR19 ;  /* 0x00000013c6c67c20 */ /* 0x000fe20008400000 */
[C---:B------:R-:W-:Y:S01]  /*c640*/  ISETP.LT.OR P2, PT, R34.reuse, 0x9, !P2 ;  /* 0x000000092200780c */ /* 0x040fe20005741670 */
        /* <DEDUP_REMOVED lines=219> */
[----:B------:R-:W-:Y:S01]  /*d400*/  ISETP.LT.OR P1, PT, R34, 0x9, !P1 ;  /* 0x000000092200780c */ /* 0x000fe20004f21670 */
        /* <DEDUP_REMOVED lines=15> */
[C---:B------:R-:W-:Y:S01]  /*d500*/  ISETP.LT.OR P4, PT, R34.reuse, 0x9, !P4 ;  /* 0x000000092200780c */ /* 0x040fe20006781670 */
        /* <DEDUP_REMOVED lines=43> */
[----:B------:R-:W-:Y:S01]  /*d7c0*/  ISETP.LT.OR P2, PT, R34, 0x9, !P2 ;  /* 0x000000092200780c */ /* 0x000fe20005741670 */
[----:B------:R-:W-:Y:S01]  /*d7d0*/  @!P5 STG.E.U8 desc[UR32][R24.64+0x88], R155 ;  /* 0x0000889b1800d986 */ /* 0x000fe2000c101120 */
[----:B------:R-:W-:Y:S01]  /*d7e0*/  ISETP.GE.AND P5, PT, R35, 0x92, PT ;  /* 0x000000922300780c */ /* 0x000fe20003fa6270 */
[----:B-----5:R-:W-:Y:S01]  /*d7f0*/  FMUL R0, R0, UR19 ;  /* 0x0000001300007c20 */ /* 0x020fe20008400000 */
[C---:B------:R-:W-:Y:S01]  /*d800*/  ISETP.LT.OR P1, PT, R34.reuse, 0x1, !P0 ;  /* 0x000000012200780c */ /* 0x040fe20004721670 */
[----:B------:R1:W-:Y:S01]  /*d810*/  @!P6 STG.E.U8 desc[UR32][R24.64+0x89], R31 ;  /* 0x0000891f1800e986 */ /* 0x0003e2000c101120 */
[----:B------:R-:W-:Y:S01]  /*d820*/  ISETP.LT.OR P6, PT, R34, 0x1, !P5 ;  /* 0x000000012200780c */ /* 0x000fe20006fc1670 */
[----:B------:R-:W-:Y:S01]  /*d830*/  FMUL R224, R224, UR19 ;  /* 0x00000013e0e07c20 */ /* 0x000fe20008400000 */
[----:B------:R-:W-:-:S02]  /*d840*/  F2FP.SATFINITE.E4M3.F32.PACK_AB_MERGE_C R153, RZ, R153, RZ ;  /* 0x00000099ff99723e */ /* 0x000fc400048070ff */
[----:B0-----:R-:W-:Y:S02]  /*d850*/  F2FP.SATFINITE.E4M3.F32.PACK_AB_MERGE_C R29, RZ, R152, RZ ;  /* 0x00000098ff1d723e */ /* 0x001fe400048070ff */
[----:B------:R-:W-:Y:S01]  /*d860*/  F2FP.SATFINITE.E4M3.F32.PACK_AB_MERGE_C R151, RZ, R151, RZ ;  /* 0x00000097ff97723e */ /* 0x000fe200048070ff */
[----:B------:R-:W-:Y:S01]  /*d870*/  @!P4 STG.E.U8 desc[UR32][R26.64+0x88], R153 ;  /* 0x000088991a00c986 */ /* 0x000fe2000c101120 */
[C---:B------:R-:W-:Y:S02]  /*d880*/  ISETP.LT.OR P0, PT, R34.reuse, 0x9, !P0 ;  /* 0x000000092200780c */ /* 0x040fe40004701670 */
[----:B------:R-:W-:Y:S01]  /*d890*/  ISETP.LT.OR P5, PT, R34, 0x9, !P5 ;  /* 0x000000092200780c */ /* 0x000fe20006fa1670 */
[----:B------:R0:W-:Y:S01]  /*d8a0*/  @!P2 STG.E.U8 desc[UR32][R26.64+0x89], R29 ;  /* 0x0000891d1a00a986 */ /* 0x0001e2000c101120 */
[----:B-1----:R-:W-:Y:S02]  /*d8b0*/  F2FP.SATFINITE.E4M3.F32.PACK_AB_MERGE_C R31, RZ, R150, RZ ;  /* 0x00000096ff1f723e */ /* 0x002fe400048070ff */
[----:B------:R-:W-:Y:S01]  /*d8c0*/  F2FP.SATFINITE.E4M3.F32.PACK_AB_MERGE_C R149, RZ, R149, RZ ;  /* 0x00000095ff95723e */ /* 0x000fe200048070ff */
[----:B------:R-:W-:Y:S01]  /*d8d0*/  @!P1 STG.E.U8 desc[UR32][R24.64+0x90], R151 ;  /* 0x0000909718009986 */ /* 0x000fe2000c101120 */
[----:B------:R-:W-:-:S02]  /*d8e0*/  ISETP.GE.AND P1, PT, R35, 0x9a, PT ;  /* 0x0000009a2300780c */ /* 0x000fc40003f26270 */
[----:B------:R-:W-:Y:S01]  /*d8f0*/  F2FP.SATFINITE.E4M3.F32.PACK_AB_MERGE_C R147, RZ, R147, RZ ;  /* 0x00000093ff93723e */ /* 0x000fe200048070ff */
[----:B------:R1:W-:Y:S01]  /*d900*/  @!P6 STG.E.U8 desc[UR32][R24.64+0x91], R31 ;  /* 0x0000911f1800e986 */ /* 0x0003e2000c101120 */
[----:B------:R-:W-:Y:S02]  /*d910*/  ISETP.GE.AND P6, PT, R35, 0x99, PT ;  /* 0x000000992300780c */ /* 0x000fe40003fc6270 */
[C---:B------:R-:W-:Y:S01]  /*d920*/  ISETP.LT.OR P4, PT, R34.reuse, 0x1, !P1 ;  /* 0x000000012200780c */ /* 0x040fe20004f81670 */
[----:B------:R-:W-:Y:S01]  /*d930*/  @!P0 STG.E.U8 desc[UR32][R26.64+0x90], R149 ;  /* 0x000090951a008986 */ /* 0x000fe2000c101120 */
[C---:B------:R-:W-:Y:S02]  /*d940*/  ISETP.LT.OR P2, PT, R34.reuse, 0x1, !P6 ;  /* 0x000000012200780c */ /* 0x040fe40007741670 */
[----:B0-----:R-:W-:Y:S02]  /*d950*/  F2FP.SATFINITE.E4M3.F32.PACK_AB_MERGE_C R29, RZ, R148, RZ ;  /* 0x00000094ff1d723e */ /* 0x001fe400048070ff */
[----:B------:R-:W-:-:S02]  /*d960*/  ISETP.LT.OR P0, PT, R34, 0x9, !P6 ;  /* 0x000000092200780c */ /* 0x000fc40007701670 */
[----:B------:R-:W-:Y:S01]  /*d970*/  ISETP.LT.OR P1, PT, R34, 0x9, !P1 ;  /* 0x000000092200780c */ /* 0x000fe20004f21670 */
[----:B------:R0:W-:Y:S01]  /*d980*/  @!P5 STG.E.U8 desc[UR32][R26.64+0x91], R29 ;  /* 0x0000911d1a00d986 */ /* 0x0001e2000c101120 */
[----:B-1----:R-:W-:Y:S02]  /*d990*/  F2FP.SATFINITE.E4M3.F32.PACK_AB_MERGE_C R31, RZ, R146, RZ ;  /* 0x00000092ff1f723e */ /* 0x002fe400048070ff */
[----:B------:R-:W-:Y:S02]  /*d9a0*/  F2FP.SATFINITE.E4M3.F32.PACK_AB_MERGE_C R145, RZ, R145, RZ ;  /* 0x00000091ff91723e */ /* 0x000fe400048070ff */
[----:B------:R-:W-:Y:S01]  /*d9b0*/  F2FP.SATFINITE.E4M3.F32.PACK_AB_MERGE_C R143, RZ, R143, RZ ;  /* 0x0000008fff8f723e */ /* 0x000fe200048070ff */
[----:B------:R-:W-:Y:S01]  /*d9c0*/  @!P2 STG.E.U8 desc[UR32][R24.64+0x98], R147 ;  /* 0x000098931800a986 */ /* 0x000fe2000c101120 */
[C---:B------:R-:W-:Y:S02]  /*d9d0*/  ISETP.GE.AND P2, PT, R35.reuse, 0xa2, PT ;  /* 0x000000a22300780c */ /* 0x040fe40003f46270 */
[----:B------:R-:W-:Y:S01]  /*d9e0*/  F2FP.SATFINITE.E4M3.F32.PACK_AB_MERGE_C R141, RZ, R141, RZ ;  /* 0x0000008dff8d723e */ /* 0x000fe200048070ff */
[----:B------:R1:W-:Y:S01]  /*d9f0*/  @!P4 STG.E.U8 desc[UR32][R24.64+0x99], R31 ;  /* 0x0000991f1800c986 */ /* 0x0003e2000c101120 */
[----:B------:R-:W-:-:S02]  /*da00*/  ISETP.GE.AND P4, PT, R35, 0xa1, PT ;  /* 0x000000a12300780c */ /* 0x000fc40003f86270 */
[C---:B------:R-:W-:Y:S01]  /*da10*/  ISETP.LT.OR P6, PT, R34.reuse, 0x1, !P2 ;  /* 0x000000012200780c */ /* 0x040fe200057c1670 */
[----:B------:R-:W-:Y:S01]  /*da20*/  @!P0 STG.E.U8 desc[UR32][R26.64+0x98], R145 ;  /* 0x000098911a008986 */ /* 0x000fe2000c101120 */
[C---:B------:R-:W-:Y:S02]  /*da30*/  ISETP.LT.OR P5, PT, R34.reuse, 0x1, !P4 ;  /* 0x000000012200780c */ /* 0x040fe400067a1670 */
[----:B------:R-:W-:Y:S02]  /*da40*/  ISETP.LT.OR P4, PT, R34, 0x9, !P4 ;  /* 0x000000092200780c */ /* 0x000fe40006781670 */
[----:B0-----:R-:W-:Y:S02]  /*da50*/  F2FP.SATFINITE.E4M3.F32.PACK_AB_MERGE_C R29, RZ, R144, RZ ;  /* 0x00000090ff1d723e */ /* 0x001fe400048070ff */
[C---:B------:R-:W-:Y:S02]  /*da60*/  ISETP.GE.AND P0, PT, R35.reuse, 0xaa, PT ;  /* 0x000000aa2300780c */ /* 0x040fe40003f06270 */
[----:B-1----:R-:W-:Y:S01]  /*da70*/  F2FP.SATFINITE.E4M3.F32.PACK_AB_MERGE_C R31, RZ, R142, RZ ;  /* 0x0000008eff1f723e */ /* 0x002fe200048070ff */
[----:B------:R0:W-:Y:S01]  /*da80*/  @!P1 STG.E.U8 desc[UR32][R26.64+0x99], R29 ;  /* 0x0000991d1a009986 */ /* 0x0001e2000c101120 */
[----:B------:R-:W-:-:S02]  /*da90*/  ISETP.GE.AND P1, PT, R35, 0xa9, PT ;  /* 0x000000a92300780c */ /* 0x000fc40003f26270 */
[C---:B------:R-:W-:Y:S01]  /*daa0*/  ISETP.LT.OR P2, PT, R34.reuse, 0x9, !P2 ;  /* 0x000000092200780c */ /* 0x040fe20005741670 */
[----:B------:R-:W-:Y:S01]  /*dab0*/  @!P5 STG.E.U8 desc[UR32][R24.64+0xa0], R143 ;  /* 0x0000a08f1800d986 */ /* 0x000fe2000c101120 */
[C---:B------:R-:W-:Y:S02]  /*dac0*/  ISETP.LT.OR P5, PT, R34.reuse, 0x1, !P0 ;  /* 0x000000012200780c */ /* 0x040fe400047a1670 */
[----:B------:R-:W-:Y:S01]  /*dad0*/  F2FP.SATFINITE.E4M3.F32.PACK_AB_MERGE_C R139, RZ, R139, RZ ;  /* 0x0000008bff8b723e */ /* 0x000fe200048070ff */
[----:B------:R1:W-:Y:S01]  /*dae0*/  @!P6 STG.E.U8 desc[UR32][R24.64+0xa1], R31 ;  /* 0x0000a11f1800e986 */ /* 0x0003e2000c101120 */
[----:B------:R-:W-:Y:S02]  /*daf0*/  F2FP.SATFINITE.E4M3.F32.PACK_AB_MERGE_C R137, RZ, R137, RZ ;  /* 0x00000089ff89723e */ /* 0x000fe400048070ff */
[C---:B------:R-:W-:Y:S01]  /*db00*/  ISETP.LT.OR P0, PT, R34.reuse, 0x9, !P0 ;  /* 0x000000092200780c */ /* 0x040fe20004701670 */
[----:B------:R-:W-:Y:S01]  /*db10*/  @!P4 STG.E.U8 desc[UR32][R26.64+0xa0], R141 ;  /* 0x0000a08d1a00c986 */ /* 0x000fe2000c101120 */
[----:B------:R-:W-:-:S02]  /*db20*/  ISETP.LT.OR P4, PT, R34, 0x1, !P1 ;  /* 0x000000012200780c */ /* 0x000fc40004f81670 */
[C---:B------:R-:W-:Y:S02]  /*db30*/  ISETP.LT.OR P1, PT, R34.reuse, 0x9, !P1 ;  /* 0x000000092200780c */ /* 0x040fe40004f21670 */
[----:B0-----:R-:W-:Y:S02]  /*db40*/  F2FP.SATFINITE.E4M3.F32.PACK_AB_MERGE_C R29, RZ, R140, RZ ;  /* 0x0000008cff1d723e */ /* 0x001fe400048070ff */
[----:B------:R-:W-:Y:S02]  /*db50*/  F2FP.SATFINITE.E4M3.F32.PACK_AB_MERGE_C R33, RZ, R136, RZ ;  /* 0x00000088ff21723e */ /* 0x000fe400048070ff */
[----:B-1----:R-:W-:Y:S01]  /*db60*/  F2FP.SATFINITE.E4M3.F32.PACK_AB_MERGE_C R31, RZ, R138, RZ ;  /* 0x0000008aff1f723e */ /* 0x002fe200048070ff */
[----:B------:R0:W-:Y:S01]  /*db70*/  @!P2 STG.E.U8 desc[UR32][R26.64+0xa1], R29 ;  /* 0x0000a11d1a00a986 */ /* 0x0001e2000c101120 */
[----:B------:R-:W-:Y:S02]  /*db80*/  ISETP.GE.AND P2, PT, R35, 0xb1, PT ;  /* 0x000000b12300780c */ /* 0x000fe40003f46270 */
[----:B------:R-:W-:Y:S01]  /*db90*/  F2FP.SATFINITE.E4M3.F32.PACK_AB_MERGE_C R23, RZ, R23, RZ ;  /* 0x00000017ff17723e */ /* 0x000fe200048070ff */
[----:B------:R-:W-:Y:S01]  /*dba0*/  @!P4 STG.E.U8 desc[UR32][R24.64+0xa8], R139 ;  /* 0x0000a88b1800c986 */ /* 0x000fe2000c101120 */
[----:B------:R-:W-:-:S02]  /*dbb0*/  ISETP.LT.OR P4, PT, R34, 0x1, !P2 ;  /* 0x000000012200780c */ /* 0x000fc40005781670 */
[C---:B------:R-:W-:Y:S01]  /*dbc0*/  ISETP.LT.OR P2, PT, R34.reuse, 0x9, !P2 ;  /* 0x000000092200780c */ /* 0x040fe20005741670 */
[----:B------:R1:W-:Y:S01]  /*dbd0*/  @!P5 STG.E.U8 desc[UR32][R24.64+0xa9], R31 ;  /* 0x0000a91f1800d986 */ /* 0x0003e2000c101120 */
[----:B------:R-:W-:Y:S02]  /*dbe0*/  F2FP.SATFINITE.E4M3.F32.PACK_AB_MERGE_C R21, RZ, R21, RZ ;  /* 0x00000015ff15723e */ /* 0x000fe400048070ff */
[----:B------:R-:W-:Y:S01]  /*dbf0*/  F2FP.SATFINITE.E4M3.F32.PACK_AB_MERGE_C R19, RZ, R19, RZ ;  /* 0x00000013ff13723e */ /* 0x000fe200048070ff */
[----:B------:R-:W-:Y:S01]  /*dc00*/  @!P1 STG.E.U8 desc[UR32][R26.64+0xa8], R137 ;  /* 0x0000a8891a009986 */ /* 0x000fe2000c101120 */
[----:B------:R-:W-:Y:S02]  /*dc10*/  ISETP.GE.AND P1, PT, R35, 0xb2, PT ;  /* 0x000000b22300780c */ /* 0x000fe40003f26270 */
[----:B0-----:R-:W-:Y:S01]  /*dc20*/  F2FP.SATFINITE.E4M3.F32.PACK_AB_MERGE_C R29, RZ, R22, RZ ;  /* 0x00000016ff1d723e */ /* 0x001fe200048070ff */
[----:B------:R-:W-:Y:S01]  /*dc30*/  @!P0 STG.E.U8 desc[UR32][R26.64+0xa9], R33 ;  /* 0x0000a9211a008986 */ /* 0x000fe2000c101120 */
[----:B------:R-:W-:-:S02]  /*dc40*/  ISETP.LT.OR P5, PT, R34, 0x1, !P1 ;  /* 0x000000012200780c */ /* 0x000fc40004fa1670 */
[C---:B------:R-:W-:Y:S01]  /*dc50*/  ISETP.GE.AND P0, PT, R35.reuse, 0xb9, PT ;  /* 0x000000b92300780c */ /* 0x040fe20003f06270 */
[----:B------:R0:W-:Y:S01]  /*dc60*/  @!P4 STG.E.U8 desc[UR32][R24.64+0xb0], R23 ;  /* 0x0000b0171800c986 */ /* 0x0001e2000c101120 */
[----:B------:R-:W-:Y:S02]  /*dc70*/  ISETP.GE.AND P4, PT, R35, 0xba, PT ;  /* 0x000000ba2300780c */ /* 0x000fe40003f86270 */
[C---:B------:R-:W-:Y:S02]  /*dc80*/  ISETP.LT.OR P1, PT, R34.reuse, 0x9, !P1 ;  /* 0x000000092200780c */ /* 0x040fe40004f21670 */
[C---:B------:R-:W-:Y:S02]  /*dc90*/  ISETP.LT.OR P6, PT, R34.reuse, 0x1, !P0 ;  /* 0x000000012200780c */ /* 0x040fe400047c1670 */
[----:B-1----:R-:W-:Y:S02]  /*dca0*/  F2FP.SATFINITE.E4M3.F32.PACK_AB_MERGE_C R31, RZ, R20, RZ ;  /* 0x00000014ff1f723e */ /* 0x002fe400048070ff */
[C---:B------:R-:W-:Y:S01]  /*dcb0*/  ISETP.LT.OR P0, PT, R34.reuse, 0x9, !P0 ;  /* 0x000000092200780c */ /* 0x040fe20004701670 */
[----:B------:R-:W-:Y:S01]  /*dcc0*/  @!P5 STG.E.U8 desc[UR32][R24.64+0xb1], R29 ;  /* 0x0000b11d1800d986 */ /* 0x000fe2000c101120 */
[----:B------:R-:W-:-:S02]  /*dcd0*/  ISETP.LT.OR P5, PT, R34, 0x9, !P4 ;  /* 0x000000092200780c */ /* 0x000fc400067a1670 */
[----:B0-----:R-:W-:Y:S01]  /*dce0*/  F2FP.SATFINITE.E4M3.F32.PACK_AB_MERGE_C R23, RZ, R18, RZ ;  /* 0x00000012ff17723e */ /* 0x001fe200048070ff */
[----:B------:R0:W-:Y:S01]  /*dcf0*/  @!P2 STG.E.U8 desc[UR32][R26.64+0xb0], R21 ;  /* 0x0000b0151a00a986 */ /* 0x0001e2000c101120 */
[C---:B------:R-:W-:Y:S02]  /*dd00*/  ISETP.LT.OR P2, PT, R34.reuse, 0x1, !P4 ;  /* 0x000000012200780c */ /* 0x040fe40006741670 */
[C---:B------:R-:W-:Y:S01]  /*dd10*/  ISETP.GE.AND P4, PT, R35.reuse, 0xc2, PT ;  /* 0x000000c22300780c */ /* 0x040fe20003f86270 */
[----:B------:R-:W-:Y:S01]  /*dd20*/  @!P1 STG.E.U8 desc[UR32][R26.64+0xb1], R31 ;  /* 0x0000b11f1a009986 */ /* 0x000fe2000c101120 */
[----:B------:R-:W-:Y:S02]  /*dd30*/  ISETP.GE.AND P1, PT, R35, 0xc1, PT ;  /* 0x000000c12300780c */ /* 0x000fe40003f26270 */
[----:B------:R-:W-:Y:S01]  /*dd40*/  F2FP.SATFINITE.E4M3.F32.PACK_AB_MERGE_C R17, RZ, R17, RZ ;  /* 0x00000011ff11723e */ /* 0x000fe200048070ff */
[----:B------:R1:W-:Y:S01]  /*dd50*/  @!P6 STG.E.U8 desc[UR32][R24.64+0xb8], R19 ;  /* 0x0000b8131800e986 */ /* 0x0003e2000c101120 */
[----:B------:R-:W-:-:S02]  /*dd60*/  ISETP.LT.OR P6, PT, R34, 0x1, !P1 ;  /* 0x000000012200780c */ /* 0x000fc40004fc1670 */
[----:B------:R-:W-:Y:S02]  /*dd70*/  F2FP.SATFINITE.E4M3.F32.PACK_AB_MERGE_C R15, RZ, R15, RZ ;  /* 0x0000000fff0f723e */ /* 0x000fe400048070ff */
[----:B0-----:R-:W-:Y:S01]  /*dd80*/  F2FP.SATFINITE.E4M3.F32.PACK_AB_MERGE_C R21, RZ, R14, RZ ;  /* 0x0000000eff15723e */ /* 0x001fe200048070ff */
[----:B------:R-:W-:Y:S01]  /*dd90*/  @!P2 STG.E.U8 desc[UR32][R24.64+0xb9], R23 ;  /* 0x0000b9171800a986 */ /* 0x000fe2000c101120 */
[C---:B------:R-:W-:Y:S02]  /*dda0*/  ISETP.LT.OR P2, PT, R34.reuse, 0x1, !P4 ;  /* 0x000000012200780c */ /* 0x040fe40006741670 */
[----:B------:R-:W-:Y:S01]  /*ddb0*/  ISETP.LT.OR P1, PT, R34, 0x9, !P1 ;  /* 0x000000092200780c */ /* 0x000fe20004f21670 */
[----:B------:R0:W-:Y:S01]  /*ddc0*/  @!P0 STG.E.U8 desc[UR32][R26.64+0xb8], R17 ;  /* 0x0000b8111a008986 */ /* 0x0001e2000c101120 */
[----:B------:R-:W-:Y:S02]  /*ddd0*/  ISETP.GE.AND P0, PT, R35, 0xc9, PT ;  /* 0x000000c92300780c */ /* 0x000fe40003f06270 */
[----:B-1----:R-:W-:-:S02]  /*dde0*/  F2FP.SATFINITE.E4M3.F32.PACK_AB_MERGE_C R19, RZ, R16, RZ ;  /* 0x00000010ff13723e */ /* 0x002fc400048070ff */
[----:B------:R-:W-:Y:S02]  /*ddf0*/  F2FP.SATFINITE.E4M3.F32.PACK_AB_MERGE_C R13, RZ, R13, RZ ;  /* 0x0000000dff0d723e */ /* 0x000fe400048070ff */
[----:B------:R-:W-:Y:S01]  /*de00*/  F2FP.SATFINITE.E4M3.F32.PACK_AB_MERGE_C R11, RZ, R11, RZ ;  /* 0x0000000bff0b723e */ /* 0x000fe200048070ff */
[----:B------:R-:W-:Y:S01]  /*de10*/  @!P5 STG.E.U8 desc[UR32][R26.64+0xb9], R19 ;  /* 0x0000b9131a00d986 */ /* 0x000fe2000c101120 */
[C---:B------:R-:W-:Y:S02]  /*de20*/  ISETP.LT.OR P5, PT, R34.reuse, 0x9, !P4 ;  /* 0x000000092200780c */ /* 0x040fe400067a1670 */
[----:B------:R-:W-:Y:S01]  /*de30*/  ISETP.GE.AND P4, PT, R35, 0xca, PT ;  /* 0x000000ca2300780c */ /* 0x000fe20003f86270 */
[----:B------:R-:W-:Y:S01]  /*de40*/  @!P2 STG.E.U8 desc[UR32][R24.64+0xc1], R21 ;  /* 0x0000c1151800a986 */ /* 0x000fe2000c101120 */
[----:B0-----:R-:W-:Y:S02]  /*de50*/  F2FP.SATFINITE.E4M3.F32.PACK_AB_MERGE_C R17, RZ, R10, RZ ;  /* 0x0000000aff11723e */ /* 0x001fe400048070ff */
[C---:B------:R-:W-:Y:S01]  /*de60*/  ISETP.LT.OR P2, PT, R34.reuse, 0x1, !P4 ;  /* 0x000000012200780c */ /* 0x040fe20006741670 */
[----:B------:R0:W-:Y:S01]  /*de70*/  @!P6 STG.E.U8 desc[UR32][R24.64+0xc0], R15 ;  /* 0x0000c00f1800e986 */ /* 0x0001e2000c101120 */
[----:B------:R-:W-:-:S02]  /*de80*/  ISETP.LT.OR P6, PT, R34, 0x1, !P0 ;  /* 0x000000012200780c */ /* 0x000fc400047c1670 */
[C---:B------:R-:W-:Y:S01]  /*de90*/  ISETP.LT.OR P0, PT, R34.reuse, 0x9, !P0 ;  /* 0x000000092200780c */ /* 0x040fe20004701670 */
[----:B------:R1:W-:Y:S01]  /*dea0*/  @!P1 STG.E.U8 desc[UR32][R26.64+0xc0], R13 ;  /* 0x0000c00d1a009986 */ /* 0x0003e2000c101120 */
[----:B------:R-:W-:Y:S02]  /*deb0*/  ISETP.LT.OR P1, PT, R34, 0x9, !P4 ;  /* 0x000000092200780c */ /* 0x000fe40006721670 */
[----:B------:R-:W-:Y:S02]  /*dec0*/  ISETP.GE.AND P4, PT, R35, 0xd2, PT ;  /* 0x000000d22300780c */ /* 0x000fe40003f86270 */
[----:B------:R-:W-:Y:S02]  /*ded0*/  F2FP.SATFINITE.E4M3.F32.PACK_AB_MERGE_C R9, RZ, R9, RZ ;  /* 0x00000009ff09723e */ /* 0x000fe400048070ff */
[----:B------:R-:W-:Y:S02]  /*dee0*/  F2FP.SATFINITE.E4M3.F32.PACK_AB_MERGE_C R7, RZ, R7, RZ ;  /* 0x00000007ff07723e */ /* 0x000fe400048070ff */
[----:B0-----:R-:W-:-:S02]  /*def0*/  F2FP.SATFINITE.E4M3.F32.PACK_AB_MERGE_C R15, RZ, R12, RZ ;  /* 0x0000000cff0f723e */ /* 0x001fc400048070ff */
[----:B------:R-:W-:Y:S02]  /*df00*/  F2FP.SATFINITE.E4M3.F32.PACK_AB_MERGE_C R5, RZ, R5, RZ ;  /* 0x00000005ff05723e */ /* 0x000fe400048070ff */
[----:B-1----:R-:W-:Y:S01]  /*df10*/  F2FP.SATFINITE.E4M3.F32.PACK_AB_MERGE_C R13, RZ, R8, RZ ;  /* 0x00000008ff0d723e */ /* 0x002fe200048070ff */
[----:B------:R-:W-:Y:S01]  /*df20*/  @!P5 STG.E.U8 desc[UR32][R26.64+0xc1], R15 ;  /* 0x0000c10f1a00d986 */ /* 0x000fe2000c101120 */
[----:B------:R-:W-:-:S03]  /*df30*/  F2FP.SATFINITE.E4M3.F32.PACK_AB_MERGE_C R3, RZ, R3, RZ ;  /* 0x00000003ff03723e */ /* 0x000fc600048070ff */
[----:B------:R-:W-:Y:S01]  /*df40*/  @!P2 STG.E.U8 desc[UR32][R24.64+0xc9], R17 ;  /* 0x0000c9111800a986 */ /* 0x000fe2000c101120 */
[----:B------:R-:W-:-:S03]  /*df50*/  ISETP.GE.AND P2, PT, R35, 0xd1, PT ;  /* 0x000000d12300780c */ /* 0x000fc60003f46270 */
[----:B------:R0:W-:Y:S01]  /*df60*/  @!P6 STG.E.U8 desc[UR32][R24.64+0xc8], R11 ;  /* 0x0000c80b1800e986 */ /* 0x0001e2000c101120 */
[C---:B------:R-:W-:Y:S02]  /*df70*/  ISETP.LT.OR P5, PT, R34.reuse, 0x1, !P2 ;  /* 0x000000012200780c */ /* 0x040fe400057a1670 */
[C---:B------:R-:W-:Y:S01]  /*df80*/  ISETP.LT.OR P6, PT, R34.reuse, 0x1, !P4 ;  /* 0x000000012200780c */ /* 0x040fe200067c1670 */
[----:B------:R1:W-:Y:S01]  /*df90*/  @!P0 STG.E.U8 desc[UR32][R26.64+0xc8], R9 ;  /* 0x0000c8091a008986 */ /* 0x0003e2000c101120 */
[C---:B------:R-:W-:Y:S02]  /*dfa0*/  ISETP.LT.OR P0, PT, R34.reuse, 0x9, !P2 ;  /* 0x000000092200780c */ /* 0x040fe40005701670 */
[C---:B------:R-:W-:Y:S01]  /*dfb0*/  ISETP.GE.AND P2, PT, R35.reuse, 0xd9, PT ;  /* 0x000000d92300780c */ /* 0x040fe20003f46270 */
[----:B------:R2:W-:Y:S01]  /*dfc0*/  @!P1 STG.E.U8 desc[UR32][R26.64+0xc9], R13 ;  /* 0x0000c90d1a009986 */ /* 0x0005e2000c101120 */
[----:B------:R-:W-:Y:S02]  /*dfd0*/  ISETP.GE.AND P1, PT, R35, 0xda, PT ;  /* 0x000000da2300780c */ /* 0x000fe40003f26270 */
[----:B------:R-:W-:-:S02]  /*dfe0*/  ISETP.LT.OR P4, PT, R34, 0x9, !P4 ;  /* 0x000000092200780c */ /* 0x000fc40006781670 */
[----:B0-----:R-:W-:Y:S01]  /*dff0*/  F2FP.SATFINITE.E4M3.F32.PACK_AB_MERGE_C R11, RZ, R6, RZ ;  /* 0x00000006ff0b723e */ /* 0x001fe200048070ff */
[----:B------:R0:W-:Y:S01]  /*e000*/  @!P5 STG.E.U8 desc[UR32][R24.64+0xd0], R7 ;  /* 0x0000d0071800d986 */ /* 0x0001e2000c101120 */
[C---:B------:R-:W-:Y:S02]  /*e010*/  ISETP.LT.OR P5, PT, R34.reuse, 0x1, !P2 ;  /* 0x000000012200780c */ /* 0x040fe400057a1670 */
[C---:B------:R-:W-:Y:S01]  /*e020*/  ISETP.LT.OR P2, PT, R34.reuse, 0x9, !P2 ;  /* 0x000000092200780c */ /* 0x040fe20005741670 */
[----:B------:R3:W-:Y:S01]  /*e030*/  @!P6 STG.E.U8 desc[UR32][R24.64+0xd1], R11 ;  /* 0x0000d10b1800e986 */ /* 0x0007e2000c101120 */
[C---:B------:R-:W-:Y:S02]  /*e040*/  ISETP.LT.OR P6, PT, R34.reuse, 0x1, !P1 ;  /* 0x000000012200780c */ /* 0x040fe40004fc1670 */
[----:B------:R-:W-:Y:S01]  /*e050*/  ISETP.LT.OR P1, PT, R34, 0x9, !P1 ;  /* 0x000000092200780c */ /* 0x000fe20004f21670 */
[----:B------:R4:W-:Y:S01]  /*e060*/  @!P0 STG.E.U8 desc[UR32][R26.64+0xd0], R5 ;  /* 0x0000d0051a008986 */ /* 0x0009e2000c101120 */
[----:B-1----:R-:W-:-:S02]  /*e070*/  F2FP.SATFINITE.E4M3.F32.PACK_AB_MERGE_C R9, RZ, R2, RZ ;  /* 0x00000002ff09723e */ /* 0x002fc400048070ff */
[----:B--2---:R-:W-:Y:S02]  /*e080*/  F2FP.SATFINITE.E4M3.F32.PACK_AB_MERGE_C R13, RZ, R224, RZ ;  /* 0x000000e0ff0d723e */ /* 0x004fe400048070ff */
[----:B0-----:R-:W-:Y:S02]  /*e090*/  F2FP.SATFINITE.E4M3.F32.PACK_AB_MERGE_C R7, RZ, R4, RZ ;  /* 0x00000004ff07723e */ /* 0x001fe400048070ff */
[----:B---3--:R-:W-:-:S03]  /*e0a0*/  F2FP.SATFINITE.E4M3.F32.PACK_AB_MERGE_C R11, RZ, R0, RZ ;  /* 0x00000000ff0b723e */ /* 0x008fc600048070ff */
[----:B------:R4:W-:Y:S04]  /*e0b0*/  @!P4 STG.E.U8 desc[UR32][R26.64+0xd1], R7 ;  /* 0x0000d1071a00c986 */ /* 0x0009e8000c101120 */
[----:B------:R4:W-:Y:S04]  /*e0c0*/  @!P6 STG.E.U8 desc[UR32][R24.64+0xd9], R9 ;  /* 0x0000d9091800e986 */ /* 0x0009e8000c101120 */
[----:B------:R4:W-:Y:S04]  /*e0d0*/  @!P5 STG.E.U8 desc[UR32][R24.64+0xd8], R3 ;  /* 0x0000d8031800d986 */ /* 0x0009e8000c101120 */
[----:B------:R4:W-:Y:S04]  /*e0e0*/  @!P2 STG.E.U8 desc[UR32][R26.64+0xd8], R11 ;  /* 0x0000d80b1a00a986 */ /* 0x0009e8000c101120 */
[----:B------:R4:W-:Y:S02]  /*e0f0*/  @!P1 STG.E.U8 desc[UR32][R26.64+0xd9], R13 ;  /* 0x0000d90d1a009986 */ /* 0x0009e4000c101120 */
.L_x_265:
[----:B------:R-:W-:Y:S05]  /*e100*/  BSYNC B0 ;  /* 0x0000000000007941 */ /* 0x000fea0003800000 */
.L_x_39:
[----:B------:R-:W2:Y:S01]  /*e110*/  LDL.LU R22, [R1+0xc] ;  /* 0x00000c0001167983 */ /* 0x000ea20000300800 */
[----:B0---4-:R-:W-:Y:S01]  /*e120*/  IMAD.U32 R3, RZ, RZ, UR16 ;  /* 0x00000010ff037e24 */ /* 0x011fe2000f8e00ff */
[----:B------:R-:W-:Y:S02]  /*e130*/  ULDC.64 UR20, c[0x0][0x650] ;  /* 0x0001940000147ab9 */ /* 0x000fe40000000a00 */
[----:B------:R-:W4:Y:S01]  /*e140*/  LDL.LU R19, [R1+0x10] ;  /* 0x0000100001137983 */ /* 0x000f220000300800 */
[----:B-----5:R-:W-:Y:S01]  /*e150*/  IMAD.U32 R0, RZ, RZ, UR30 ;  /* 0x0000001eff007e24 */ /* 0x020fe2000f8e00ff */
[----:B------:R0:W-:Y:S01]  /*e160*/  SYNCS.ARRIVE.TRANS64.A1T0 RZ, [R3+UR11], RZ ;  /* 0x000000ff03ff79a7 */ /* 0x0001e2000810000b */
[----:B------:R-:W-:Y:S02]  /*e170*/  IMAD.U32 R2, RZ, RZ, UR30 ;  /* 0x0000001eff027e24 */ /* 0x000fe4000f8e00ff */
[----:B------:R-:W-:Y:S02]  /*e180*/  IMAD.MOV.U32 R4, RZ, RZ, -0x1 ;  /* 0xffffffffff047424 */ /* 0x000fe400078e00ff */
[----:B0-----:R-:W-:Y:S01]  /*e190*/  IMAD.U32 R3, RZ, RZ, UR7 ;  /* 0x00000007ff037e24 */ /* 0x001fe2000f8e00ff */
[----:B----4-:R-:W-:-:S02]  /*e1a0*/  LEA R19, P0, R0, R19, 0x1 ;  /* 0x0000001300137211 */ /* 0x010fc400078008ff */
[----:B------:R-:W-:Y:S02]  /*e1b0*/  PRMT R0, RZ, 0x7610, R0 ;  /* 0x00007610ff007816 */ /* 0x000fe40000000000 */
[----:B--2---:R-:W-:Y:S01]  /*e1c0*/  LEA.HI.X R22, R2, R22, R3, 0x1, P0 ;  /* 0x0000001602167211 */ /* 0x004fe200000f0c03 */
[----:B------:R-:W-:Y:S01]  /*e1d0*/  IMAD.MOV.U32 R2, RZ, RZ, -0x1 ;  /* 0xffffffffff027424 */ /* 0x000fe200078e00ff */
[----:B------:R0:W-:Y:S01]  /*e1e0*/  STL [R1+0x10], R19 ;  /* 0x0000101301007387 */ /* 0x0001e20000100800 */
[----:B------:R-:W-:Y:S01]  /*e1f0*/  IMAD.MOV.U32 R3, RZ, RZ, -0x1 ;  /* 0xffffffffff037424 */ /* 0x000fe200078e00ff */
[----:B------:R-:W-:Y:S02]  /*e200*/  ISETP.GE.U32.AND P0, PT, R19, UR20, PT ;  /* 0x0000001413007c0c */ /* 0x000fe4000bf06070 */
[----:B------:R0:W-:Y:S02]  /*e210*/  STL [R1+0xc], R22 ;  /* 0x00000c1601007387 */ /* 0x0001e40000100800 */
[----:B------:R-:W-:-:S02]  /*e220*/  ISETP.GE.U32.AND.EX P0, PT, R22, UR21, PT, P0 ;  /* 0x0000001516007c0c */ /* 0x000fc4000bf06100 */
[----:B------:R0:W-:Y:S04]  /*e230*/  STL [R1+0x14], R4 ;  /* 0x0000140401007387 */ /* 0x0001e80000100800 */
[----:B------:R0:W-:Y:S04]  /*e240*/  STL [R1+0x4], R2 ;  /* 0x0000040201007387 */ /* 0x0001e80000100800 */
[----:B------:R0:W-:Y:S03]  /*e250*/  STL [R1+0x18], R3 ;  /* 0x0000180301007387 */ /* 0x0001e60000100800 */
[----:B------:R-:W-:Y:S05]  /*e260*/  @P0 BRA `(.L_x_266) ;  /* 0x0000000400740947 */ /* 0x000fea0003800000 */
[----:B------:R-:W2:Y:S01]  /*e270*/  S2R R14, SR_CTAID.X ;  /* 0x00000000000e7919 */ /* 0x000ea20000002500 */
[----:B------:R-:W4:Y:S01]  /*e280*/  LDC.64 R8, c[0x0][0x628] ;  /* 0x00018a00ff087b82 */ /* 0x000f220000000a00 */
[----:B------:R-:W-:Y:S01]  /*e290*/  ULDC UR20, c[0x0][0x150] ;  /* 0x0000540000147ab9 */ /* 0x000fe20000000800 */
[----:B------:R-:W-:Y:S01]  /*e2a0*/  IMAD.MOV.U32 R6, RZ, RZ, R19 ;  /* 0x000000ffff067224 */ /* 0x000fe200078e0013 */
[----:B------:R-:W0:Y:S01]  /*e2b0*/  S2R R16, SR_CTAID.Y ;  /* 0x0000000000107919 */ /* 0x000e220000002600 */
[----:B------:R-:W-:-:S04]  /*e2c0*/  IMAD.MOV.U32 R7, RZ, RZ, R22 ;  /* 0x000000ffff077224 */ /* 0x000fc800078e0016 */
[----:B------:R-:W0:Y:S08]  /*e2d0*/  LDC R17, c[0x0][0x144] ;  /* 0x00005100ff117b82 */ /* 0x000e300000000800 */
[----:B------:R-:W0:Y:S08]  /*e2e0*/  LDC R10, c[0x0][0x630] ;  /* 0x00018c00ff0a7b82 */ /* 0x000e300000000800 */
[----:B------:R-:W0:Y:S01]  /*e2f0*/  LDC.64 R12, c[0x0][0x620] ;  /* 0x00018800ff0c7b82 */ /* 0x000e220000000a00 */
[----:B----4-:R-:W-:-:S04]  /*e300*/  ISETP.NE.U32.AND P0, PT, R8, RZ, PT ;  /* 0x000000ff0800720c */ /* 0x010fc80003f05070 */
[----:B------:R-:W-:Y:S02]  /*e310*/  ISETP.NE.AND.EX P0, PT, R9, RZ, PT, P0 ;  /* 0x000000ff0900720c */ /* 0x000fe40003f05300 */
[----:B--2---:R-:W-:-:S05]  /*e320*/  I2FP.F32.U32 R0, R14 ;  /* 0x0000000e00007245 */ /* 0x004fca0000201000 */
[----:B------:R-:W-:-:S04]  /*e330*/  FMUL R0, R0, UR20 ;  /* 0x0000001400007c20 */ /* 0x000fc80008400000 */
[----:B------:R2:W4:Y:S02]  /*e340*/  F2I.U32.TRUNC.NTZ R15, R0 ;  /* 0x00000000000f7305 */ /* 0x000524000020f000 */
[----:B------:R-:W-:Y:S05]  /*e350*/  @!P0 BRA `(.L_x_267) ;  /* 0x0000000000288947 */ /* 0x000fea0003800000 */
[----:B--2---:R-:W2:Y:S02]  /*e360*/  LDC R0, c[0x0][0x634] ;  /* 0x00018d00ff007b82 */ /* 0x004ea40000000800 */
[----:B--2---:R-:W-:-:S05]  /*e370*/  IADD3 R7, P0, R19, R0, RZ ;  /* 0x0000000013077210 */ /* 0x004fca0007f1e0ff */
[----:B------:R-:W-:-:S04]  /*e380*/  IMAD.X R11, RZ, RZ, R22, P0 ;  /* 0x000000ffff0b7224 */ /* 0x000fc800000e0616 */
[----:B0-----:R-:W-:-:S04]  /*e390*/  IMAD.WIDE.U32 R2, R11, R8, RZ ;  /* 0x000000080b027225 */ /* 0x001fc800078e00ff */
[----:B------:R-:W-:-:S04]  /*e3a0*/  IMAD.WIDE.U32 R4, P0, R7, R9, R2 ;  /* 0x0000000907047225 */ /* 0x000fc80007800002 */
[----:B------:R-:W-:-:S04]  /*e3b0*/  IMAD.WIDE.U32 R2, R7, R8, RZ ;  /* 0x0000000807027225 */ /* 0x000fc800078e00ff */
[----:B------:R-:W-:Y:S01]  /*e3c0*/  IMAD.X R7, RZ, RZ, RZ, P0 ;  /* 0x000000ffff077224 */ /* 0x000fe200000e06ff */
[----:B------:R-:W-:Y:S01]  /*e3d0*/  IADD3 RZ, P0, R3, R4, RZ ;  /* 0x0000000403ff7210 */ /* 0x000fe20007f1e0ff */
[----:B------:R-:W-:-:S04]  /*e3e0*/  IMAD.MOV.U32 R6, RZ, RZ, R5 ;  /* 0x000000ffff067224 */ /* 0x000fc800078e0005 */
[----:B------:R-:W-:-:S08]  /*e3f0*/  IMAD.WIDE.U32.X R6, R11, R9, R6, P0 ;  /* 0x000000090b067225 */ /* 0x000fd000000e0406 */
.L_x_267:
[-CC-:B0-----:R-:W-:Y:S01]  /*e400*/  SHF.R.U64 R11, R6, R10.reuse, R7.reuse ;  /* 0x0000000a060b7219 */ /* 0x181fe20000001207 */
[----:B------:R-:W0:Y:S01]  /*e410*/  LDC.64 R20, c[0x0][0x640] ;  /* 0x00019000ff147b82 */ /* 0x000e220000000a00 */
[----:B--2---:R-:W-:Y:S01]  /*e420*/  SHF.R.U32.HI R0, RZ, R10, R7 ;  /* 0x0000000aff007219 */ /* 0x004fe20000011607 */
[----:B------:R-:W-:Y:S01]  /*e430*/  IMAD.MOV.U32 R2, RZ, RZ, R19 ;  /* 0x000000ffff027224 */ /* 0x000fe200078e0013 */
[----:B------:R-:W-:Y:S01]  /*e440*/  IADD3 R5, P0, RZ, -R11, RZ ;  /* 0x8000000bff057210 */ /* 0x000fe20007f1e0ff */
[----:B----4-:R-:W-:Y:S01]  /*e450*/  IMAD.MOV R15, RZ, RZ, -R15 ;  /* 0x000000ffff0f7224 */ /* 0x010fe200078e0a0f */
[----:B------:R-:W-:Y:S01]  /*e460*/  ULDC UR20, c[0x0][0x154] ;  /* 0x0000550000147ab9 */ /* 0x000fe20000000800 */
[----:B------:R-:W-:Y:S02]  /*e470*/  IMAD.MOV.U32 R7, RZ, RZ, 0x1 ;  /* 0x00000001ff077424 */ /* 0x000fe400078e00ff */
[----:B------:R-:W2:Y:S01]  /*e480*/  LDC R4, c[0x0][0x618] ;  /* 0x00018600ff047b82 */ /* 0x000ea20000000800 */
[----:B------:R-:W-:-:S02]  /*e490*/  IMAD.X R3, RZ, RZ, ~R0, P0 ;  /* 0x000000ffff037224 */ /* 0x000fc400000e0e00 */
[----:B------:R-:W-:Y:S02]  /*e4a0*/  IMAD R17, R17, R15, R14 ;  /* 0x0000000f11117224 */ /* 0x000fe400078e020e */
[-C--:B------:R-:W-:Y:S02]  /*e4b0*/  IMAD R0, R3, R12.reuse, RZ ;  /* 0x0000000c03007224 */ /* 0x080fe400078e02ff */
[----:B------:R-:W-:Y:S01]  /*e4c0*/  IMAD.MOV.U32 R3, RZ, RZ, R22 ;  /* 0x000000ffff037224 */ /* 0x000fe200078e0016 */
[----:B------:R-:W4:Y:S01]  /*e4d0*/  LDC R6, c[0x0][0x608] ;  /* 0x00018200ff067b82 */ /* 0x000f220000000800 */
[----:B------:R-:W-:-:S04]  /*e4e0*/  IMAD.WIDE.U32 R2, R5, R12, R2 ;  /* 0x0000000c05027225 */ /* 0x000fc800078e0002 */
[----:B------:R-:W-:-:S03]  /*e4f0*/  IMAD R5, R5, R13, R0 ;  /* 0x0000000d05057224 */ /* 0x000fc600078e0200 */
[----:B------:R-:W5:Y:S01]  /*e500*/  LDC R18, c[0x0][0x658] ;  /* 0x00019600ff127b82 */ /* 0x000f620000000800 */
[----:B------:R-:W-:Y:S01]  /*e510*/  I2FP.F32.U32 R0, R16 ;  /* 0x0000001000007245 */ /* 0x000fe20000201000 */
[----:B------:R-:W-:Y:S01]  /*e520*/  IMAD.IADD R3, R3, 0x1, R5 ;  /* 0x0000000103037824 */ /* 0x000fe200078e0205 */
[----:B0-----:R-:W-:Y:S01]  /*e530*/  ISETP.NE.U32.AND P0, PT, R20, RZ, PT ;  /* 0x000000ff1400720c */ /* 0x001fe20003f05070 */
[----:B------:R-:W-:Y:S02]  /*e540*/  IMAD.MOV.U32 R5, RZ, RZ, -0x1 ;  /* 0xffffffffff057424 */ /* 0x000fe400078e00ff */
[----:B------:R-:W-:Y:S02]  /*e550*/  FMUL R0, R0, UR20 ;  /* 0x0000001400007c20 */ /* 0x000fe40008400000 */
[----:B------:R-:W0:Y:S01]  /*e560*/  LDC R15, c[0x0][0x148] ;  /* 0x00005200ff0f7b82 */ /* 0x000e220000000800 */
[----:B--2---:R-:W-:Y:S01]  /*e570*/  SHF.R.U64 R10, R2, R4, R3 ;  /* 0x00000004020a7219 */ /* 0x004fe20000001203 */
[----:B------:R2:W0:Y:S01]  /*e580*/  F2I.U32.TRUNC.NTZ R13, R0 ;  /* 0x00000000000d7305 */ /* 0x000422000020f000 */
[----:B------:R-:W-:-:S02]  /*e590*/  ISETP.NE.AND.EX P0, PT, R21, RZ, PT, P0 ;  /* 0x000000ff1500720c */ /* 0x000fc40003f05300 */
[----:B------:R-:W-:-:S03]  /*e5a0*/  SHF.R.U32.HI R3, RZ, R4, R3 ;  /* 0x00000004ff037219 */ /* 0x000fc60000011603 */
[----:B------:R-:W0:Y:S01]  /*e5b0*/  LDC R14, c[0x0][0x600] ;  /* 0x00018000ff0e7b82 */ /* 0x000e220000000800 */
[-CC-:B----4-:R-:W-:Y:S02]  /*e5c0*/  SHF.R.U64 R8, R10, R6.reuse, R3.reuse ;  /* 0x000000060a087219 */ /* 0x190fe40000001203 */
[----:B------:R-:W-:-:S05]  /*e5d0*/  SHF.R.U32.HI R3, RZ, R6, R3 ;  /* 0x00000006ff037219 */ /* 0x000fca0000011603 */
[----:B------:R-:W4:Y:S01]  /*e5e0*/  LDC R22, c[0x0][0x648] ;  /* 0x00019200ff167b82 */ /* 0x000f220000000800 */
[-CC-:B-----5:R-:W-:Y:S02]  /*e5f0*/  SHF.R.U64 R12, R8, R18.reuse, R3.reuse ;  /* 0x00000012080c7219 */ /* 0x1a0fe40000001203 */
[-C--:B------:R-:W-:Y:S02]  /*e600*/  SHF.L.U32 R5, R5, R18.reuse, RZ ;  /* 0x0000001205057219 */ /* 0x080fe400000006ff */
[-C--:B------:R-:W-:Y:S01]  /*e610*/  SHF.R.U32.HI R3, RZ, R18.reuse, R3 ;  /* 0x00000012ff037219 */ /* 0x080fe20000011603 */
[----:B------:R-:W-:Y:S01]  /*e620*/  IMAD.MOV.U32 R2, RZ, RZ, R12 ;  /* 0x000000ffff027224 */ /* 0x000fe200078e000c */
[----:B------:R-:W-:Y:S01]  /*e630*/  SHF.L.U32 R18, R7, R18, RZ ;  /* 0x0000001207127219 */ /* 0x000fe200000006ff */
[----:B------:R-:W0:Y:S01]  /*e640*/  LDC R23, c[0x0][0x638] ;  /* 0x00018e00ff177b82 */ /* 0x000e220000000800 */
[----:B------:R-:W-:-:S07]  /*e650*/  LOP3.LUT R19, RZ, R5, RZ, 0x33, !PT ;  /* 0x00000005ff137212 */ /* 0x000fce00078e33ff */
[----:B-1----:R-:W1:Y:S01]  /*e660*/  LDC R24, c[0x0][0x610] ;  /* 0x00018400ff187b82 */ /* 0x002e620000000800 */
[----:B--2---:R-:W-:Y:S05]  /*e670*/  @!P0 BRA `(.L_x_268) ;  /* 0x0000000000288947 */ /* 0x004fea0003800000 */
        /* <DEDUP_REMOVED lines=10> */
.L_x_268:
[----:B----4-:R-:W-:Y:S01]  /*e720*/  SHF.R.U64 R0, R2, R22, R3 ;  /* 0x0000001602007219 */ /* 0x010fe20000001203 */
[----:B0-----:R-:W-:Y:S01]  /*e730*/  VIADD R7, R14, 0xffffffff ;  /* 0xffffffff0e077836 */ /* 0x001fe20000000000 */
[----:B------:R-:W-:Y:S01]  /*e740*/  LOP3.LUT R5, R8, R19, RZ, 0xc0, !PT ;  /* 0x0000001308057212 */ /* 0x000fe200078ec0ff */
[----:B------:R-:W-:Y:S02]  /*e750*/  IMAD.MOV R13, RZ, RZ, -R13 ;  /* 0x000000ffff0d7224 */ /* 0x000fe400078e0a0d */
[----:B------:R-:W-:Y:S02]  /*e760*/  IMAD.MOV R3, RZ, RZ, -R0 ;  /* 0x000000ffff037224 */ /* 0x000fe400078e0a00 */
[----:B------:R-:W-:Y:S01]  /*e770*/  IMAD R2, R18, R0, R5 ;  /* 0x0000000012027224 */ /* 0x000fe200078e0205 */
[----:B------:R-:W-:Y:S01]  /*e780*/  LOP3.LUT R5, R10, R7, RZ, 0xc0, !PT ;  /* 0x000000070a057212 */ /* 0x000fe200078ec0ff */
[----:B------:R-:W-:Y:S02]  /*e790*/  @P3 IMAD R17, R15, R13, R16 ;  /* 0x0000000d0f113224 */ /* 0x000fe400078e0210 */
[----:B------:R-:W-:-:S02]  /*e7a0*/  IMAD R0, R3, R23, R12 ;  /* 0x0000001703007224 */ /* 0x000fc400078e020c */
[----:B------:R-:W-:Y:S02]  /*e7b0*/  IMAD.MOV.U32 R4, RZ, RZ, 0x1 ;  /* 0x00000001ff047424 */ /* 0x000fe400078e00ff */
[----:B-1----:R-:W-:Y:S02]  /*e7c0*/  IMAD R2, R2, R24, R17 ;  /* 0x0000001802027224 */ /* 0x002fe400078e0211 */
[----:B------:R-:W-:Y:S01]  /*e7d0*/  IMAD R3, R0, R14, R5 ;  /* 0x0000000e00037224 */ /* 0x000fe200078e0205 */
[----:B------:R-:W-:-:S04]  /*e7e0*/  PRMT R0, R4, 0x7610, R0 ;  /* 0x0000761004007816 */ /* 0x000fc80000000000 */
[----:B------:R-:W-:Y:S02]  /*e7f0*/  SEL R4, R3, R2, !P3 ;  /* 0x0000000203047207 */ /* 0x000fe40005800000 */
[----:B------:R-:W-:-:S03]  /*e800*/  SEL R2, R2, R3, !P3 ;  /* 0x0000000302027207 */ /* 0x000fc60005800000 */
[----:B------:R2:W-:Y:S04]  /*e810*/  STL [R1+0x18], R4 ;  /* 0x0000180401007387 */ /* 0x0005e80000100800 */
[----:B------:R2:W-:Y:S04]  /*e820*/  STL [R1+0x4], R11 ;  /* 0x0000040b01007387 */ /* 0x0005e80000100800 */
[----:B------:R2:W-:Y:S02]  /*e830*/  STL [R1+0x14], R2 ;  /* 0x0000140201007387 */ /* 0x0005e40000100800 */
.L_x_266:
[----:B------:R-:W-:Y:S01]  /*e840*/  LOP3.LUT P0, RZ, R0, 0xff, RZ, 0xc0, !PT ;  /* 0x000000ff00ff7812 */ /* 0x000fe2000780c0ff */
[----:B------:R-:W-:-:S12]  /*e850*/  ULOP3.LUT UR13, UR13, 0x1, URZ, 0x3c, !UPT ;  /* 0x000000010d0d7892 */ /* 0x000fd8000f8e3c3f */
[----:B------:R-:W-:Y:S05]  /*e860*/  @P0 BRA `(.L_x_269) ;  /* 0xffffff2c00c40947 */ /* 0x000fea000383ffff */
[----:B------:R-:W-:Y:S05]  /*e870*/  EXIT ;  /* 0x000000000000794d */ /* 0x000fea0003800000 */
.L_x_17:
[----:B------:R-:W-:-:S08]  /*e880*/  ISETP.NE.AND P0, PT, RZ, UR8, PT ;  /* 0x00000008ff007c0c */ /* 0x000fd0000bf05270 */
[----:B0123--:R-:W0:-:S00]  /*e890*/  USETMAXREG.DEALLOC.CTAPOOL 0x28 ;  /* 0x00000028000079c8 */ /* 0x00fe0000080e0500 */
[----:B------:R-:W-:Y:S05]  /*e8a0*/  @P0 EXIT ;  /* 0x000000000000094d */ /* 0x000fea0003800000 */
[----:B0-----:R-:W-:Y:S01]  /*e8b0*/  LOP3.LUT P0, RZ, R0, 0xff, RZ, 0xc0, !PT ;  /* 0x000000ff00ff7812 */ /* 0x001fe2000780c0ff */
[----:B------:R-:W-:Y:S02]  /*e8c0*/  IMAD.MOV.U32 R0, RZ, RZ, 0x1 ;  /* 0x00000001ff007424 */ /* 0x000fe400078e00ff */
[----:B------:R-:W-:-:S10]  /*e8d0*/  IMAD.MOV.U32 R9, RZ, RZ, RZ ;  /* 0x000000ffff097224 */ /* 0x000fd400078e00ff */
[----:B------:R-:W-:Y:S05]  /*e8e0*/  @!P0 BRA `(.L_x_270) ;  /* 0x0000000c008c8947 */ /* 0x000fea0003800000 */
[----:B------:R-:W0:Y:S01]  /*e8f0*/  S2R R8, SR_CgaCtaId ;  /* 0x0000000000087919 */ /* 0x000e220000008800 */
[----:B------:R-:W-:Y:S01]  /*e900*/  LOP3.LUT P0, RZ, R3, 0x1f, RZ, 0xc0, !PT ;  /* 0x0000001f03ff7812 */ /* 0x000fe2000780c0ff */
[----:B------:R-:W-:Y:S01]  /*e910*/  ULDC UR13, c[0x0][0x658] ;  /* 0x00019600000d7ab9 */ /* 0x000fe20000000800 */
[----:B------:R-:W-:Y:S01]  /*e920*/  UMOV UR8, 0xffffffff ;  /* 0xffffffff00087882 */ /* 0x000fe20000000000 */
[----:B------:R-:W-:Y:S01]  /*e930*/  BSSY B0, `(.L_x_270) ;  /* 0x00000de000007945 */ /* 0x000fe20003800000 */
[----:B------:R-:W-:Y:S01]  /*e940*/  USHF.L.U32 UR8, UR8, UR13, URZ ;  /* 0x0000000d08087299 */ /* 0x000fe2000800063f */
[C---:B------:R-:W-:Y:S01]  /*e950*/  ISETP.NE.AND P2, PT, R2.reuse, RZ, PT ;  /* 0x000000ff0200720c */ /* 0x040fe20003f45270 */
[----:B------:R-:W-:Y:S01]  /*e960*/  IMAD.MOV.U32 R10, RZ, RZ, 0x1 ;  /* 0x00000001ff0a7424 */ /* 0x000fe200078e00ff */
[----:B------:R-:W-:Y:S01]  /*e970*/  ISETP.NE.OR P0, PT, R2, RZ, !P0 ;  /* 0x000000ff0200720c */ /* 0x000fe20004705670 */
[----:B------:R-:W-:Y:S01]  /*e980*/  IMAD.MOV.U32 R0, RZ, RZ, 0x1 ;  /* 0x00000001ff007424 */ /* 0x000fe200078e00ff */
[----:B------:R-:W-:Y:S01]  /*e990*/  ULDC UR4, c[0x0][0x600] ;  /* 0x0001800000047ab9 */ /* 0x000fe20000000800 */
[----:B------:R-:W-:Y:S01]  /*e9a0*/  IMAD.MOV.U32 R9, RZ, RZ, RZ ;  /* 0x000000ffff097224 */ /* 0x000fe200078e00ff */
[----:B------:R-:W-:Y:S01]  /*e9b0*/  UMOV UR9, 0x1 ;  /* 0x0000000100097882 */ /* 0x000fe20000000000 */
[----:B------:R-:W-:-:S02]  /*e9c0*/  UIADD3 UR15, UR6, 0x1, URZ ;  /* 0x00000001060f7890 */ /* 0x000fc4000fffe03f */
[----:B------:R-:W-:Y:S02]  /*e9d0*/  ULOP3.LUT UR21, UR5, 0x2, URZ, 0xfc, !UPT ;  /* 0x0000000205157892 */ /* 0x000fe4000f8efc3f */
[----:B------:R-:W-:Y:S02]  /*e9e0*/  UIADD3 UR4, UR4, -0x1, URZ ;  /* 0xffffffff04047890 */ /* 0x000fe4000fffe03f */
[----:B------:R-:W-:Y:S02]  /*e9f0*/  USHF.L.U32 UR13, UR9, UR13, URZ ;  /* 0x0000000d090d7299 */ /* 0x000fe4000800063f */
[----:B------:R-:W-:Y:S01]  /*ea00*/  ULOP3.LUT UR14, URZ, UR8, URZ, 0x33, !UPT ;  /* 0x000000083f0e7292 */ /* 0x000fe2000f8e333f */
[----:B------:R-:W-:Y:S01]  /*ea10*/  ULDC.64 UR40, c[0x0][0x198] ;  /* 0x0000660000287ab9 */ /* 0x000fe20000000a00 */
[----:B0-----:R-:W-:-:S10]  /*ea20*/  LOP3.LUT R8, R8, 0x1, RZ, 0xc0, !PT ;  /* 0x0000000108087812 */ /* 0x001fd400078ec0ff */
.L_x_282:
[----:B------:R-:W-:-:S03]  /*ea30*/  UMOV UR8, 0xffffffff ;  /* 0xffffffff00087882 */ /* 0x000fc60000000000 */
[----:B01----:R-:W-:Y:S05]  /*ea40*/  BRA.DIV UR8, `(.L_x_271) ;  /* 0x00000012083c7947 */ /* 0x003fea000b800000 */
[----:B------:R-:W-:-:S13]  /*ea50*/  ELECT P1, URZ, PT ;  /* 0x00000000003f782f */ /* 0x000fda0003820000 */
.L_x_294:
[----:B------:R-:W0:Y:S01]  /*ea60*/  LDC R2, c[0x0][0x28c] ;  /* 0x0000a300ff027b82 */ /* 0x000e220000000800 */
[----:B------:R-:W-:Y:S01]  /*ea70*/  BSSY B1, `(.L_x_272) ;  /* 0x000004a000017945 */ /* 0x000fe20003800000 */
[----:B0-----:R-:W-:-:S13]  /*ea80*/  ISETP.LT.OR P1, PT, R2, 0x1, !P1 ;  /* 0x000000010200780c */ /* 0x001fda0004f21670 */
[----:B------:R-:W-:Y:S05]  /*ea90*/  @P1 BRA `(.L_x_273) ;  /* 0x00000004001c1947 */ /* 0x000fea0003800000 */
[----:B------:R-:W2:Y:S04]  /*eaa0*/  LDL.LU R4, [R1+0x14] ;  /* 0x0000140001047983 */ /* 0x000ea80000300800 */
[----:B------:R-:W3:Y:S01]  /*eab0*/  LDL.LU R3, [R1+0x18] ;  /* 0x0000180001037983 */ /* 0x000ee20000300800 */
[----:B------:R-:W-:Y:S02]  /*eac0*/  IMAD.MOV.U32 R13, RZ, RZ, RZ ;  /* 0x000000ffff0d7224 */ /* 0x000fe400078e00ff */
[----:B------:R-:W-:Y:S02]  /*ead0*/  IMAD.U32 R14, RZ, RZ, UR15 ;  /* 0x0000000fff0e7e24 */ /* 0x000fe4000f8e00ff */
[----:B------:R-:W-:Y:S02]  /*eae0*/  IMAD.MOV.U32 R2, RZ, RZ, R0 ;  /* 0x000000ffff027224 */ /* 0x000fe400078e0000 */
[----:B--2---:R-:W-:-:S02]  /*eaf0*/  IMAD.SHL.U32 R6, R4, 0x40, RZ ;  /* 0x0000004004067824 */ /* 0x004fc400078e00ff */
[----:B---3--:R-:W-:Y:S02]  /*eb00*/  IMAD R4, R3, 0x2, R8 ;  /* 0x0000000203047824 */ /* 0x008fe400078e0208 */
[----:B------:R-:W-:Y:S02]  /*eb10*/  IMAD.MOV.U32 R3, RZ, RZ, R9 ;  /* 0x000000ffff037224 */ /* 0x000fe400078e0009 */
[----:B------:R-:W-:-:S07]  /*eb20*/  IMAD R7, R4, 0x70, RZ ;  /* 0x0000007004077824 */ /* 0x000fce00078e02ff */
.L_x_277:
[----:B------:R-:W0:Y:S01]  /*eb30*/  S2R R5, SR_CgaCtaId ;  /* 0x0000000000057919 */ /* 0x000e220000008800 */
[----:B------:R-:W-:-:S04]  /*eb40*/  MOV R4, 0x400 ;  /* 0x0000040000047802 */ /* 0x000fc80000000f00 */
[----:B0-----:R-:W-:Y:S02]  /*eb50*/  LEA R12, R5, R4, 0x18 ;  /* 0x00000004050c7211 */ /* 0x001fe400078ec0ff */
[----:B------:R-:W-:Y:S01]  /*eb60*/  SHF.L.U32 R4, R2, 0x1f, RZ ;  /* 0x0000001f02047819 */ /* 0x000fe200000006ff */
[----:B------:R-:W0:Y:S02]  /*eb70*/  @!P2 LDC R5, c[0x0][0x500] ;  /* 0x00014000ff05ab82 */ /* 0x000e240000000800 */
[----:B------:R-:W-:-:S04]  /*eb80*/  IMAD R11, R3, 0x8, R12 ;  /* 0x00000008030b7824 */ /* 0x000fc800078e020c */
[----:B------:R-:W1:Y:S02]  /*eb90*/  SYNCS.PHASECHK.TRANS64.TRYWAIT P1, [R11+URZ+0x18], R4 ;  /* 0x000018040b0075a7 */ /* 0x000e64000802017f */
[----:B-1----:R-:W-:Y:S05]  /*eba0*/  @!P1 BRA `(.L_x_274) ;  /* 0x0000001000049947 */ /* 0x002fea0003800000 */
.L_x_295:
[----:B------:R-:W-:Y:S01]  /*ebb0*/  UPRMT UR8, UR21, 0x9910, URZ ;  /* 0x0000991015087896 */ /* 0x000fe2000800003f */
[----:B0-----:R0:W-:Y:S03]  /*ebc0*/  @!P2 SYNCS.ARRIVE.TRANS64 RZ, [R11+URZ], R5 ;  /* 0x000000050bffa9a7 */ /* 0x0011e6000800003f */
[----:B------:R-:W-:-:S06]  /*ebd0*/  UISETP.NE.AND UP0, UPT, UR8, 0x2, UPT ;  /* 0x000000020800788c */ /* 0x000fcc000bf05270 */
[----:B------:R-:W-:-:S13]  /*ebe0*/  PLOP3.LUT P1, PT, PT, PT, UP0, 0x80, 0x0 ;  /* 0x000000000000781c */ /* 0x000fda0003f2f008 */
[----:B0-----:R-:W-:Y:S05]  /*ebf0*/  @P1 BRA `(.L_x_275) ;  /* 0x0000000000041947 */ /* 0x001fea0003800000 */
[----:B------:R-:W-:Y:S01]  /*ec00*/  BPT.TRAP 0x1 ;  /* 0x000000040000795c */ /* 0x000fe20000300000 */
.L_x_275:
[----:B------:R-:W-:Y:S05]  /*ec10*/  @P0 BRA `(.L_x_276) ;  /* 0x0000000000040947 */ /* 0x000fea0003800000 */
[----:B------:R-:W-:Y:S01]  /*ec20*/  BPT.TRAP 0x1 ;  /* 0x000000040000795c */ /* 0x000fe20000300000 */
.L_x_276:
[----:B------:R-:W2:Y:S01]  /*ec30*/  LDL R5, [R1+0x4] ;  /* 0x0000040001057983 */ /* 0x000ea20000100800 */
[----:B-1----:R-:W-:Y:S01]  /*ec40*/  IMAD R4, R3, 0x4, R8 ;  /* 0x0000000403047824 */ /* 0x002fe200078e0208 */
[----:B------:R-:W-:Y:S01]  /*ec50*/  R2UR UR34, R13 ;  /* 0x000000000d2272ca */ /* 0x000fe200000e0000 */
[----:B------:R-:W-:Y:S01]  /*ec60*/  VIADD R14, R14, 0xffffffff ;  /* 0xffffffff0e0e7836 */ /* 0x000fe20000000000 */
[----:B------:R-:W-:Y:S01]  /*ec70*/  R2UR UR33, R11 ;  /* 0x000000000b2172ca */ /* 0x000fe200000e0000 */
[--C-:B------:R-:W-:Y:S01]  /*ec80*/  IMAD R4, R4, 0x3800, R12.reuse ;  /* 0x0000380004047824 */ /* 0x100fe200078e020c */
[----:B------:R-:W-:Y:S01]  /*ec90*/  R2UR UR35, R6 ;  /* 0x00000000062372ca */ /* 0x000fe200000e0000 */
[----:B------:R-:W-:Y:S01]  /*eca0*/  IMAD R12, R3, 0x4000, R12 ;  /* 0x00004000030c7824 */ /* 0x000fe200078e020c */
[----:B------:R-:W-:Y:S01]  /*ecb0*/  UIADD3 UR22, UP0, UR40, 0xf0, URZ ;  /* 0x000000f028167890 */ /* 0x000fe2000ff1e03f */
[----:B------:R-:W-:Y:S01]  /*ecc0*/  R2UR UR19, R7 ;  /* 0x00000000071372ca */ /* 0x000fe200000e0000 */
[----:B------:R-:W-:Y:S01]  /*ecd0*/  UIADD3 UR42, UP1, UR40, 0x1f0, URZ ;  /* 0x000001f0282a7890 */ /* 0x000fe2000ff3e03f */
[----:B------:R-:W-:Y:S01]  /*ece0*/  R2UR UR8, R4 ;  /* 0x00000000040872ca */ /* 0x000fe200000e0000 */
[----:B------:R-:W-:Y:S01]  /*ecf0*/  UIADD3.X UR23, URZ, UR41, URZ, UP0, !UPT ;  /* 0x000000293f177290 */ /* 0x000fe200087fe43f */
[----:B------:R-:W-:Y:S01]  /*ed00*/  R2UR UR24, R12 ;  /* 0x000000000c1872ca */ /* 0x000fe200000e0000 */
[----:B------:R-:W-:Y:S01]  /*ed10*/  UIADD3.X UR43, URZ, UR41, URZ, UP1, !UPT ;  /* 0x000000293f2b7290 */ /* 0x000fe20008ffe43f */
[----:B------:R-:W-:Y:S01]  /*ed20*/  ISETP.GT.AND P4, PT, R14, 0x1, PT ;  /* 0x000000010e00780c */ /* 0x000fe20003f84270 */
[----:B------:R-:W-:Y:S01]  /*ed30*/  UIADD3 UR26, UR34, 0x80, URZ ;  /* 0x00000080221a7890 */ /* 0x000fe2000fffe03f */
[----:B------:R-:W-:Y:S01]  /*ed40*/  VIADD R3, R3, 0x1 ;  /* 0x0000000103037836 */ /* 0x000fe20000000000 */
[----:B------:R-:W-:Y:S01]  /*ed50*/  UMOV UR38, 0x0 ;  /* 0x0000000000267882 */ /* 0x000fe20000000000 */
[----:B------:R-:W-:Y:S01]  /*ed60*/  UMOV UR39, 0x10000000 ;  /* 0x1000000000277882 */ /* 0x000fe20000000000 */
[----:B------:R-:W-:Y:S01]  /*ed70*/  UMOV UR25, UR33 ;  /* 0x0000002100197c82 */ /* 0x000fe20008000000 */
[----:B------:R-:W-:Y:S01]  /*ed80*/  UMOV UR27, UR35 ;  /* 0x00000023001b7c82 */ /* 0x000fe20008000000 */
[----:B------:R-:W-:Y:S01]  /*ed90*/  ISETP.NE.AND P1, PT, R3, 0x3, PT ;  /* 0x000000030300780c */ /* 0x000fe20003f25270 */
[----:B------:R-:W-:Y:S01]  /*eda0*/  UMOV UR29, 0x30000 ;  /* 0x00030000001d7882 */ /* 0x000fe20000000000 */
[----:B------:R-:W-:Y:S01]  /*edb0*/  UIADD3 UR16, UR8, 0xc100, URZ ;  /* 0x0000c10008107890 */ /* 0x000fe2000fffe03f */
[----:B------:R-:W-:Y:S01]  /*edc0*/  VIADD R13, R13, 0x100 ;  /* 0x000001000d0d7836 */ /* 0x000fe20000000000 */
[----:B------:R-:W-:Y:S01]  /*edd0*/  UIADD3 UR32, UR24, 0x100, URZ ;  /* 0x0000010018207890 */ /* 0x000fe2000fffe03f */
[----:B------:R-:W-:Y:S01]  /*ede0*/  SEL R3, R3, RZ, P1 ;  /* 0x000000ff03037207 */ /* 0x000fe20000800000 */
[----:B------:R-:W-:-:S02]  /*edf0*/  UIADD3 UR24, UR24, 0x2100, URZ ;  /* 0x0000210018187890 */ /* 0x000fc4000fffe03f */
[----:B------:R-:W-:Y:S01]  /*ee00*/  UIADD3 UR8, UR8, 0x13100, URZ ;  /* 0x0001310008087890 */ /* 0x000fe2000fffe03f */
[----:B------:R-:W-:Y:S01]  /*ee10*/  UMOV UR17, UR33 ;  /* 0x0000002100117c82 */ /* 0x000fe20008000000 */
[----:B------:R-:W-:Y:S01]  /*ee20*/  UMOV UR18, UR34 ;  /* 0x0000002200127c82 */ /* 0x000fe20008000000 */
[----:B------:R-:W-:Y:S01]  /*ee30*/  UMOV UR9, UR33 ;  /* 0x0000002100097c82 */ /* 0x000fe20008000000 */
[----:B------:R-:W-:Y:S01]  /*ee40*/  UMOV UR11, UR19 ;  /* 0x00000013000b7c82 */ /* 0x000fe20008000000 */
[----:B------:R-:W-:Y:S01]  /*ee50*/  UMOV UR10, UR26 ;  /* 0x0000001a000a7c82 */ /* 0x000fe20008000000 */
[----:B--2---:R-:W-:Y:S02]  /*ee60*/  R2UR UR36, R5 ;  /* 0x00000000052472ca */ /* 0x004fe400000e0000 */
[----:B------:R-:W-:-:S04]  /*ee70*/  SEL R5, RZ, 0x1, P1 ;  /* 0x00000001ff057807 */ /* 0x000fc80000800000 */
[----:B------:R-:W-:-:S07]  /*ee80*/  LOP3.LUT R2, R2, R5, RZ, 0x3c, !PT ;  /* 0x0000000502027212 */ /* 0x000fce00078e3cff */
[----:B------:R-:W-:Y:S01]  /*ee90*/  UMOV UR28, UR36 ;  /* 0x00000024001c7c82 */ /* 0x000fe20008000000 */
[----:B------:R-:W-:Y:S01]  /*eea0*/  UMOV UR20, UR36 ;  /* 0x0000002400147c82 */ /* 0x000fe20008000000 */
[----:B------:R0:W-:Y:S01]  /*eeb0*/  UTMALDG.3D [UR32], [UR22], desc[UR38] ;  /* 0x00002620160075b4 */ /* 0x0001e20008011000 */
[----:B------:R-:W-:Y:S01]  /*eec0*/  UMOV UR12, UR36 ;  /* 0x00000024000c7c82 */ /* 0x000fe20008000000 */
[----:B------:R0:W-:Y:S01]  /*eed0*/  UTMALDG.3D [UR24], [UR22], desc[UR38] ;  /* 0x00002618160075b4 */ /* 0x0001e20008011000 */
[----:B------:R0:W-:Y:S01]  /*eee0*/  UTMALDG.3D.MULTICAST [UR16], [UR42], UR29, desc[UR38] ;  /* 0x000026102a0073b4 */ /* 0x0001e2000801181d */
[----:B------:R0:W-:Y:S02]  /*eef0*/  UTMALDG.3D.MULTICAST [UR8], [UR42], UR29, desc[UR38] ;  /* 0x000026082a0073b4 */ /* 0x0001e4000801181d */
[----:B0-----:R-:W-:Y:S05]  /*ef00*/  @P4 BRA `(.L_x_277) ;  /* 0xfffffffc00084947 */ /* 0x001fea000383ffff */
.L_x_273:
[----:B------:R-:W-:Y:S05]  /*ef10*/  BSYNC B1 ;  /* 0x0000000000017941 */ /* 0x000fea0003800000 */
.L_x_272:
[----:B------:R-:W2:Y:S01]  /*ef20*/  LDL.LU R16, [R1+0xc] ;  /* 0x00000c0001107983 */ /* 0x000ea20000300800 */
[----:B------:R-:W-:Y:S01]  /*ef30*/  LOP3.LUT P5, RZ, R10, 0xff, RZ, 0xc0, !PT ;  /* 0x000000ff0aff7812 */ /* 0x000fe200078ac0ff */
[----:B------:R-:W-:Y:S01]  /*ef40*/  VIADD R4, R9, UR6 ;  /* 0x0000000609047c36 */ /* 0x000fe20008000000 */
[----:B------:R-:W-:Y:S01]  /*ef50*/  UISETP.GE.U32.AND UP0, UPT, UR6, 0x3, UPT ;  /* 0x000000030600788c */ /* 0x000fe2000bf06070 */
[----:B------:R-:W3:Y:S01]  /*ef60*/  LDL.LU R15, [R1+0x10] ;  /* 0x00001000010f7983 */ /* 0x000ee20000300800 */
[----:B------:R-:W-:Y:S01]  /*ef70*/  IMAD.U32 R6, RZ, RZ, UR6 ;  /* 0x00000006ff067e24 */ /* 0x000fe2000f8e00ff */
[----:B------:R-:W-:Y:S01]  /*ef80*/  ULDC.64 UR8, c[0x0][0x650] ;  /* 0x0001940000087ab9 */ /* 0x000fe20000000a00 */
[----:B------:R-:W-:Y:S01]  /*ef90*/  ISETP.GT.U32.AND P1, PT, R4, 0x2, PT ;  /* 0x000000020400780c */ /* 0x000fe20003f24070 */
[----:B------:R-:W-:Y:S01]  /*efa0*/  BSSY B1, `(.L_x_278) ;  /* 0x0000074000017945 */ /* 0x000fe20003800000 */
[----:B------:R-:W-:Y:S02]  /*efb0*/  PLOP3.LUT P4, PT, PT, PT, UP0, 0x80, 0x0 ;  /* 0x000000000000781c */ /* 0x000fe40003f8f008 */
[----:B------:R-:W-:-:S02]  /*efc0*/  ISETP.LT.U32.AND P1, PT, R6, 0x3, P1 ;  /* 0x000000030600780c */ /* 0x000fc40000f21070 */
[----:B------:R-:W-:Y:S01]  /*efd0*/  PRMT R10, RZ, 0x7610, R10 ;  /* 0x00007610ff0a7816 */ /* 0x000fe2000000000a */
[----:B------:R-:W0:Y:S01]  /*efe0*/  @P5 S2R R3, SR_CgaCtaId ;  /* 0x0000000000035919 */ /* 0x000e220000008800 */
[----:B------:R-:W-:-:S04]  /*eff0*/  @P5 MOV R2, 0x400 ;  /* 0x0000040000025802 */ /* 0x000fc80000000f00 */
[----:B0-----:R-:W-:Y:S01]  /*f000*/  @P5 LEA R5, R3, R2, 0x18 ;  /* 0x0000000203055211 */ /* 0x001fe200078ec0ff */
[----:B------:R-:W-:-:S03]  /*f010*/  IMAD.WIDE.U32 R2, R4, -0x55555555, RZ ;  /* 0xaaaaaaab04027825 */ /* 0x000fc600078e00ff */
[----:B------:R0:W-:Y:S01]  /*f020*/  @P5 SYNCS.ARRIVE.TRANS64.A1T0 RZ, [R5+URZ+0x68], RZ ;  /* 0x000068ff05ff59a7 */ /* 0x0001e2000810003f */
[----:B------:R-:W-:Y:S02]  /*f030*/  PRMT R2, RZ, 0x7610, R2 ;  /* 0x00007610ff027816 */ /* 0x000fe40000000002 */
[----:B0-----:R-:W-:Y:S02]  /*f040*/  SHF.R.U32.HI R5, RZ, 0x1, R3 ;  /* 0x00000001ff057819 */ /* 0x001fe40000011603 */
[----:B------:R-:W-:-:S03]  /*f050*/  SEL R3, RZ, 0x1, !P1 ;  /* 0x00000001ff037807 */ /* 0x000fc60004800000 */
[----:B------:R-:W-:Y:S01]  /*f060*/  IMAD R9, R5, -0x3, R4 ;  /* 0xfffffffd05097824 */ /* 0x000fe200078e0204 */
[----:B------:R-:W-:Y:S01]  /*f070*/  LOP3.LUT R0, R0, R3, RZ, 0x3c, !PT ;  /* 0x0000000300007212 */ /* 0x000fe200078e3cff */
[----:B------:R-:W-:Y:S02]  /*f080*/  IMAD.MOV.U32 R4, RZ, RZ, -0x1 ;  /* 0xffffffffff047424 */ /* 0x000fe400078e00ff */
[----:B------:R-:W-:Y:S01]  /*f090*/  IMAD.MOV.U32 R3, RZ, RZ, -0x1 ;  /* 0xffffffffff037424 */ /* 0x000fe200078e00ff */
[----:B------:R-:W-:Y:S01]  /*f0a0*/  @P4 LOP3.LUT R0, R0, 0x1, R5, 0x78, !PT ;  /* 0x0000000100004812 */ /* 0x000fe200078e7805 */
[----:B------:R-:W-:Y:S01]  /*f0b0*/  IMAD.MOV.U32 R5, RZ, RZ, -0x1 ;  /* 0xffffffffff057424 */ /* 0x000fe200078e00ff */
[----:B---3--:R-:W-:-:S04]  /*f0c0*/  IADD3 R15, P5, R15, UR30, RZ ;  /* 0x0000001e0f0f7c10 */ /* 0x008fc8000ffbe0ff */
[----:B--2---:R-:W-:Y:S01]  /*f0d0*/  IADD3.X R16, R16, UR7, RZ, P5, !PT ;  /* 0x0000000710107c10 */ /* 0x004fe2000affe4ff */
[----:B------:R0:W-:Y:S01]  /*f0e0*/  STL [R1+0x10], R15 ;  /* 0x0000100f01007387 */ /* 0x0001e20000100800 */
[----:B------:R-:W-:-:S03]  /*f0f0*/  ISETP.GE.U32.AND P1, PT, R15, UR8, PT ;  /* 0x000000080f007c0c */ /* 0x000fc6000bf26070 */
[----:B------:R0:W-:Y:S01]  /*f100*/  STL [R1+0xc], R16 ;  /* 0x00000c1001007387 */ /* 0x0001e20000100800 */
[----:B------:R-:W-:-:S03]  /*f110*/  ISETP.GE.U32.AND.EX P1, PT, R16, UR9, PT, P1 ;  /* 0x0000000910007c0c */ /* 0x000fc6000bf26110 */
[----:B------:R0:W-:Y:S04]  /*f120*/  STL [R1+0x14], R5 ;  /* 0x0000140501007387 */ /* 0x0001e80000100800 */
[----:B------:R0:W-:Y:S04]  /*f130*/  STL [R1+0x18], R4 ;  /* 0x0000180401007387 */ /* 0x0001e80000100800 */
[----:B------:R0:W-:Y:S02]  /*f140*/  STL [R1+0x4], R3 ;  /* 0x0000040301007387 */ /* 0x0001e40000100800 */
[----:B------:R-:W-:Y:S05]  /*f150*/  @P1 BRA `(.L_x_279) ;  /* 0x0000000400601947 */ /* 0x000fea0003800000 */
[----:B------:R-:W-:Y:S01]  /*f160*/  ULDC.64 UR8, c[0x0][0x628] ;  /* 0x00018a0000087ab9 */ /* 0x000fe20000000a00 */
[----:B------:R-:W1:Y:S01]  /*f170*/  S2R R12, SR_CTAID.X ;  /* 0x00000000000c7919 */ /* 0x000e620000002500 */
[----:B------:R-:W-:Y:S01]  /*f180*/  ISETP.NE.U32.AND P1, PT, RZ, UR8, PT ;  /* 0x00000008ff007c0c */ /* 0x000fe2000bf25070 */
[----:B------:R-:W-:Y:S01]  /*f190*/  ULDC UR11, c[0x0][0x630] ;  /* 0x00018c00000b7ab9 */ /* 0x000fe20000000800 */
[----:B------:R-:W-:Y:S01]  /*f1a0*/  IMAD.MOV.U32 R2, RZ, RZ, R15 ;  /* 0x000000ffff027224 */ /* 0x000fe200078e000f */
[----:B------:R-:W2:Y:S01]  /*f1b0*/  S2R R11, SR_CTAID.Y ;  /* 0x00000000000b7919 */ /* 0x000ea20000002600 */
[----:B------:R-:W-:Y:S01]  /*f1c0*/  ISETP.NE.AND.EX P1, PT, RZ, UR9, PT, P1 ;  /* 0x00000009ff007c0c */ /* 0x000fe2000bf25310 */
[----:B0-----:R-:W-:-:S12]  /*f1d0*/  IMAD.MOV.U32 R3, RZ, RZ, R16 ;  /* 0x000000ffff037224 */ /* 0x001fd800078e0010 */
[----:B------:R-:W-:Y:S05]  /*f1e0*/  @!P1 BRA `(.L_x_280) ;  /* 0x0000000000289947 */ /* 0x000fea0003800000 */
[----:B------:R-:W-:Y:S02]  /*f1f0*/  ULDC UR10, c[0x0][0x634] ;  /* 0x00018d00000a7ab9 */ /* 0x000fe40000000800 */
[----:B------:R-:W-:-:S05]  /*f200*/  IADD3 R7, P1, R15, UR10, RZ ;  /* 0x0000000a0f077c10 */ /* 0x000fca000ff3e0ff */
[----:B------:R-:W-:-:S04]  /*f210*/  IMAD.X R13, RZ, RZ, R16, P1 ;  /* 0x000000ffff0d7224 */ /* 0x000fc800008e0610 */
[----:B------:R-:W-:-:S04]  /*f220*/  IMAD.WIDE.U32 R4, R13, UR8, RZ ;  /* 0x000000080d047c25 */ /* 0x000fc8000f8e00ff */
[----:B------:R-:W-:-:S04]  /*f230*/  IMAD.WIDE.U32 R4, P1, R7, UR9, R4 ;  /* 0x0000000907047c25 */ /* 0x000fc8000f820004 */
[----:B------:R-:W-:-:S04]  /*f240*/  IMAD.WIDE.U32 R6, R7, UR8, RZ ;  /* 0x0000000807067c25 */ /* 0x000fc8000f8e00ff */
[----:B------:R-:W-:Y:S01]  /*f250*/  IMAD.X R3, RZ, RZ, RZ, P1 ;  /* 0x000000ffff037224 */ /* 0x000fe200008e06ff */
[----:B------:R-:W-:Y:S01]  /*f260*/  IADD3 RZ, P1, R7, R4, RZ ;  /* 0x0000000407ff7210 */ /* 0x000fe20007f3e0ff */
[----:B------:R-:W-:-:S04]  /*f270*/  IMAD.MOV.U32 R2, RZ, RZ, R5 ;  /* 0x000000ffff027224 */ /* 0x000fc800078e0005 */
[----:B------:R-:W-:-:S08]  /*f280*/  IMAD.WIDE.U32.X R2, R13, UR9, R2, P1 ;  /* 0x000000090d027c25 */ /* 0x000fd000088e0402 */
.L_x_280:
[--C-:B------:R-:W-:Y:S01]  /*f290*/  SHF.R.U64 R6, R2, UR11, R3.reuse ;  /* 0x0000000b02067c19 */ /* 0x100fe20008001203 */
[----:B------:R-:W-:Y:S01]  /*f2a0*/  ULDC.64 UR8, c[0x0][0x620] ;  /* 0x0001880000087ab9 */ /* 0x000fe20000000a00 */
[----:B------:R-:W-:Y:S01]  /*f2b0*/  SHF.R.U32.HI R2, RZ, UR11, R3 ;  /* 0x0000000bff027c19 */ /* 0x000fe20008011603 */
[----:B------:R-:W-:Y:S01]  /*f2c0*/  IMAD.MOV.U32 R3, RZ, RZ, R16 ;  /* 0x000000ffff037224 */ /* 0x000fe200078e0010 */
[----:B------:R-:W-:Y:S01]  /*f2d0*/  IADD3 R5, P1, RZ, -R6, RZ ;  /* 0x80000006ff057210 */ /* 0x000fe20007f3e0ff */
[----:B------:R-:W0:Y:S01]  /*f2e0*/  LDC R17, c[0x0][0x144] ;  /* 0x00005100ff117b82 */ /* 0x000e220000000800 */
[----:B-1----:R-:W-:Y:S01]  /*f2f0*/  I2FP.F32.U32 R7, R12 ;  /* 0x0000000c00077245 */ /* 0x002fe20000201000 */
[----:B------:R-:W-:Y:S01]  /*f300*/  ULDC.64 UR16, c[0x0][0x640] ;  /* 0x0001900000107ab9 */ /* 0x000fe20000000a00 */
[----:B------:R-:W-:Y:S01]  /*f310*/  ULDC UR10, c[0x0][0x608] ;  /* 0x00018200000a7ab9 */ /* 0x000fe20000000800 */
[----:B------:R-:W-:Y:S01]  /*f320*/  IMAD.X R2, RZ, RZ, ~R2, P1 ;  /* 0x000000ffff027224 */ /* 0x000fe200008e0e02 */
[----:B------:R-:W-:-:S03]  /*f330*/  ISETP.NE.U32.AND P1, PT, RZ, UR16, PT ;  /* 0x00000010ff007c0c */ /* 0x000fc6000bf25070 */
[----:B------:R-:W-:Y:S01]  /*f340*/  IMAD R4, R2, UR8, RZ ;  /* 0x0000000802047c24 */ /* 0x000fe2000f8e02ff */
[----:B------:R-:W1:Y:S01]  /*f350*/  LDC R14, c[0x0][0x148] ;  /* 0x00005200ff0e7b82 */ /* 0x000e620000000800 */
[----:B------:R-:W-:Y:S01]  /*f360*/  IMAD.MOV.U32 R2, RZ, RZ, R15 ;  /* 0x000000ffff027224 */ /* 0x000fe200078e000f */
[----:B------:R-:W-:-:S03]  /*f370*/  ISETP.NE.AND.EX P1, PT, RZ, UR17, PT, P1 ;  /* 0x00000011ff007c0c */ /* 0x000fc6000bf25310 */
[----:B------:R-:W-:Y:S01]  /*f380*/  IMAD.WIDE.U32 R2, R5, UR8, R2 ;  /* 0x0000000805027c25 */ /* 0x000fe2000f8e0002 */
[----:B------:R-:W-:-:S03]  /*f390*/  ULDC UR8, c[0x0][0x150] ;  /* 0x0000540000087ab9 */ /* 0x000fc60000000800 */
[----:B------:R-:W-:Y:S02]  /*f3a0*/  IMAD R5, R5, UR9, R4 ;  /* 0x0000000905057c24 */ /* 0x000fe4000f8e0204 */
[----:B------:R-:W-:Y:S01]  /*f3b0*/  FMUL R4, R7, UR8 ;  /* 0x0000000807047c20 */ /* 0x000fe20008400000 */
[----:B------:R-:W-:Y:S01]  /*f3c0*/  ULDC UR8, c[0x0][0x618] ;  /* 0x0001860000087ab9 */ /* 0x000fe20000000800 */
[----:B------:R-:W-:Y:S01]  /*f3d0*/  ULDC UR9, c[0x0][0x154] ;  /* 0x0000550000097ab9 */ /* 0x000fe20000000800 */
[----:B------:R-:W-:-:S03]  /*f3e0*/  IMAD.IADD R3, R3, 0x1, R5 ;  /* 0x0000000103037824 */ /* 0x000fc600078e0205 */
[----:B------:R-:W3:Y:S02]  /*f3f0*/  F2I.U32.TRUNC.NTZ R4, R4 ;  /* 0x0000000400047305 */ /* 0x000ee4000020f000 */
[----:B------:R-:W-:Y:S02]  /*f400*/  SHF.R.U64 R7, R2, UR8, R3 ;  /* 0x0000000802077c19 */ /* 0x000fe40008001203 */
[----:B--2---:R-:W-:-:S05]  /*f410*/  I2FP.F32.U32 R2, R11 ;  /* 0x0000000b00027245 */ /* 0x004fca0000201000 */
[----:B------:R-:W-:Y:S01]  /*f420*/  FMUL R5, R2, UR9 ;  /* 0x0000000902057c20 */ /* 0x000fe20008400000 */
[----:B------:R-:W-:Y:S01]  /*f430*/  SHF.R.U32.HI R2, RZ, UR8, R3 ;  /* 0x00000008ff027c19 */ /* 0x000fe20008011603 */
[----:B------:R-:W-:Y:S02]  /*f440*/  ULDC UR8, c[0x0][0x658] ;  /* 0x0001960000087ab9 */ /* 0x000fe40000000800 */
[----:B------:R2:W4:Y:S01]  /*f450*/  F2I.U32.TRUNC.NTZ R18, R5 ;  /* 0x0000000500127305 */ /* 0x000522000020f000 */
[----:B------:R-:W-:Y:S01]  /*f460*/  SHF.R.U64 R16, R7, UR10, R2 ;  /* 0x0000000a07107c19 */ /* 0x000fe20008001202 */
[----:B---3--:R-:W-:Y:S01]  /*f470*/  IMAD.MOV R4, RZ, RZ, -R4 ;  /* 0x000000ffff047224 */ /* 0x008fe200078e0a04 */
[----:B------:R-:W-:-:S03]  /*f480*/  SHF.R.U32.HI R3, RZ, UR10, R2 ;  /* 0x0000000aff037c19 */ /* 0x000fc60008011602 */
[----:B0-----:R-:W-:Y:S01]  /*f490*/  IMAD R12, R17, R4, R12 ;  /* 0x00000004110c7224 */ /* 0x001fe200078e020c */
[--C-:B------:R-:W-:Y:S02]  /*f4a0*/  SHF.R.U64 R13, R16, UR8, R3.reuse ;  /* 0x00000008100d7c19 */ /* 0x100fe40008001203 */
[----:B------:R-:W-:-:S03]  /*f4b0*/  SHF.R.U32.HI R15, RZ, UR8, R3 ;  /* 0x00000008ff0f7c19 */ /* 0x000fc60008011603 */
[----:B------:R-:W-:Y:S02]  /*f4c0*/  IMAD.MOV.U32 R2, RZ, RZ, R13 ;  /* 0x000000ffff027224 */ /* 0x000fe400078e000d */
[----:B------:R-:W-:Y:S01]  /*f4d0*/  IMAD.MOV.U32 R3, RZ, RZ, R15 ;  /* 0x000000ffff037224 */ /* 0x000fe200078e000f */
[----:B-12-4-:R-:W-:Y:S06]  /*f4e0*/  @!P1 BRA `(.L_x_281) ;  /* 0x0000000000289947 */ /* 0x016fec0003800000 */
[----:B------:R-:W-:Y:S02]  /*f4f0*/  ULDC UR8, c[0x0][0x64c] ;  /* 0x0001930000087ab9 */ /* 0x000fe40000000800 */
[----:B------:R-:W-:-:S05]  /*f500*/  IADD3 R3, P1, R13, UR8, RZ ;  /* 0x000000080d037c10 */ /* 0x000fca000ff3e0ff */
[----:B------:R-:W-:-:S04]  /*f510*/  IMAD.X R15, RZ, RZ, R15, P1 ;  /* 0x000000ffff0f7224 */ /* 0x000fc800008e060f */
[----:B------:R-:W-:-:S04]  /*f520*/  IMAD.WIDE.U32 R4, R15, UR16, RZ ;  /* 0x000000100f047c25 */ /* 0x000fc8000f8e00ff */
[----:B------:R-:W-:-:S04]  /*f530*/  IMAD.WIDE.U32 R4, P1, R3, UR17, R4 ;  /* 0x0000001103047c25 */ /* 0x000fc8000f820004 */
[----:B------:R-:W-:-:S04]  /*f540*/  IMAD.WIDE.U32 R2, R3, UR16, RZ ;  /* 0x0000001003027c25 */ /* 0x000fc8000f8e00ff */
[----:B------:R-:W-:Y:S01]  /*f550*/  IMAD.MOV.U32 R2, RZ, RZ, R5 ;  /* 0x000000ffff027224 */ /* 0x000fe200078e0005 */
[----:B------:R-:W-:Y:S01]  /*f560*/  IADD3 RZ, P4, R3, R4, RZ ;  /* 0x0000000403ff7210 */ /* 0x000fe20007f9e0ff */
[----:B------:R-:W-:-:S04]  /*f570*/  IMAD.X R3, RZ, RZ, RZ, P1 ;  /* 0x000000ffff037224 */ /* 0x000fc800008e06ff */
[----:B------:R-:W-:-:S08]  /*f580*/  IMAD.WIDE.U32.X R2, R15, UR17, R2, P4 ;  /* 0x000000110f027c25 */ /* 0x000fd0000a0e0402 */
.L_x_281:
[----:B------:R-:W-:Y:S01]  /*f590*/  ULDC UR8, c[0x0][0x648] ;  /* 0x0001920000087ab9 */ /* 0x000fe20000000800 */
[----:B------:R-:W-:Y:S01]  /*f5a0*/  IMAD.MOV R18, RZ, RZ, -R18 ;  /* 0x000000ffff127224 */ /* 0x000fe200078e0a12 */
[----:B------:R-:W-:Y:S01]  /*f5b0*/  SHF.R.U64 R3, R2, UR8, R3 ;  /* 0x0000000802037c19 */ /* 0x000fe20008001203 */
[----:B------:R-:W-:Y:S01]  /*f5c0*/  ULDC UR8, c[0x0][0x638] ;  /* 0x00018e0000087ab9 */ /* 0x000fe20000000800 */
[----:B------:R-:W-:Y:S01]  /*f5d0*/  LOP3.LUT R2, R16, UR14, RZ, 0xc0, !PT ;  /* 0x0000000e10027c12 */ /* 0x000fe2000f8ec0ff */
[----:B------:R-:W-:Y:S01]  /*f5e0*/  @P3 IMAD R12, R14, R18, R11 ;  /* 0x000000120e0c3224 */ /* 0x000fe200078e020b */
[----:B------:R-:W-:Y:S01]  /*f5f0*/  ULDC UR9, c[0x0][0x610] ;  /* 0x0001840000097ab9 */ /* 0x000fe20000000800 */
[----:B------:R-:W-:Y:S02]  /*f600*/  IMAD.MOV R4, RZ, RZ, -R3 ;  /* 0x000000ffff047224 */ /* 0x000fe400078e0a03 */
[----:B------:R-:W-:Y:S01]  /*f610*/  IMAD R3, R3, UR13, R2 ;  /* 0x0000000d03037c24 */ /* 0x000fe2000f8e0202 */
[----:B------:R-:W-:Y:S01]  /*f620*/  LOP3.LUT R2, R7, UR4, RZ, 0xc0, !PT ;  /* 0x0000000407027c12 */ /* 0x000fe2000f8ec0ff */
[----:B------:R-:W-:Y:S01]  /*f630*/  IMAD R13, R4, UR8, R13 ;  /* 0x00000008040d7c24 */ /* 0x000fe2000f8e020d */
[----:B------:R-:W-:Y:S01]  /*f640*/  ULDC UR8, c[0x0][0x600] ;  /* 0x0001800000087ab9 */ /* 0x000fe20000000800 */
[----:B------:R-:W-:-:S02]  /*f650*/  IMAD.MOV.U32 R5, RZ, RZ, 0x1 ;  /* 0x00000001ff057424 */ /* 0x000fc400078e00ff */
[----:B------:R-:W-:Y:S02]  /*f660*/  IMAD R3, R3, UR9, R12 ;  /* 0x0000000903037c24 */ /* 0x000fe4000f8e020c */
[--C-:B------:R-:W-:Y:S01]  /*f670*/  IMAD R4, R13, UR8, R2.reuse ;  /* 0x000000080d047c24 */ /* 0x100fe2000f8e0202 */
[----:B------:R-:W-:-:S04]  /*f680*/  PRMT R2, R5, 0x7610, R2 ;  /* 0x0000761005027816 */ /* 0x000fc80000000002 */
[----:B------:R-:W-:Y:S02]  /*f690*/  SEL R5, R4, R3, !P3 ;  /* 0x0000000304057207 */ /* 0x000fe40005800000 */
[----:B------:R-:W-:-:S03]  /*f6a0*/  SEL R3, R3, R4, !P3 ;  /* 0x0000000403037207 */ /* 0x000fc60005800000 */
[----:B------:R1:W-:Y:S04]  /*f6b0*/  STL [R1+0x18], R5 ;  /* 0x0000180501007387 */ /* 0x0003e80000100800 */
[----:B------:R1:W-:Y:S04]  /*f6c0*/  STL [R1+0x4], R6 ;  /* 0x0000040601007387 */ /* 0x0003e80000100800 */
[----:B------:R1:W-:Y:S02]  /*f6d0*/  STL [R1+0x14], R3 ;  /* 0x0000140301007387 */ /* 0x0003e40000100800 */
.L_x_279:
[----:B------:R-:W-:Y:S05]  /*f6e0*/  BSYNC B1 ;  /* 0x0000000000017941 */ /* 0x000fea0003800000 */
.L_x_278:
[----:B------:R-:W-:-:S13]  /*f6f0*/  LOP3.LUT P1, RZ, R2, 0xff, RZ, 0xc0, !PT ;  /* 0x000000ff02ff7812 */ /* 0x000fda000782c0ff */
[----:B------:R-:W-:Y:S05]  /*f700*/  @P1 BRA `(.L_x_282) ;  /* 0xfffffff000c81947 */ /* 0x000fea000383ffff */
[----:B------:R-:W-:Y:S05]  /*f710*/  BSYNC B0 ;  /* 0x0000000000007941 */ /* 0x000fea0003800000 */
.L_x_270:
[----:B------:R-:W-:-:S03]  /*f720*/  UMOV UR8, 0xffffffff ;  /* 0xffffffff00087882 */ /* 0x000fc60000000000 */
[----:B------:R-:W-:Y:S05]  /*f730*/  BRA.DIV UR8, `(.L_x_283) ;  /* 0x0000000608347947 */ /* 0x000fea000b800000 */
[----:B------:R-:W-:-:S13]  /*f740*/  ELECT P0, URZ, PT ;  /* 0x00000000003f782f */ /* 0x000fda0003800000 */
.L_x_298:
[----:B------:R-:W-:Y:S04]  /*f750*/  BSSY B0, `(.L_x_284) ;  /* 0x0000023000007945 */ /* 0x000fe80003800000 */
[----:B------:R-:W-:Y:S05]  /*f760*/  @!P0 BRA `(.L_x_285) ;  /* 0x0000000000848947 */ /* 0x000fea0003800000 */
[----:B------:R-:W-:-:S04]  /*f770*/  ULOP3.LUT UR8, UR5, 0x2, URZ, 0xfc, !UPT ;  /* 0x0000000205087892 */ /* 0x000fc8000f8efc3f */
[----:B------:R-:W-:-:S06]  /*f780*/  UISETP.NE.AND UP0, UPT, UR8, 0x3, UPT ;  /* 0x000000030800788c */ /* 0x000fcc000bf05270 */
[----:B------:R-:W-:-:S13]  /*f790*/  PLOP3.LUT P0, PT, PT, PT, UP0, 0x80, 0x0 ;  /* 0x000000000000781c */ /* 0x000fda0003f0f008 */
[----:B------:R-:W-:Y:S05]  /*f7a0*/  @!P0 BRA `(.L_x_286) ;  /* 0x0000000000048947 */ /* 0x000fea0003800000 */
[----:B------:R-:W-:Y:S01]  /*f7b0*/  BPT.TRAP 0x1 ;  /* 0x000000040000795c */ /* 0x000fe20000300000 */
.L_x_286:
[----:B01----:R-:W0:Y:S01]  /*f7c0*/  S2R R3, SR_CgaCtaId ;  /* 0x0000000000037919 */ /* 0x003e220000008800 */
[----:B------:R-:W-:Y:S02]  /*f7d0*/  MOV R2, 0x400 ;  /* 0x0000040000027802 */ /* 0x000fe40000000f00 */
[----:B------:R-:W-:Y:S02]  /*f7e0*/  SHF.L.U32 R4, R0, 0x1f, RZ ;  /* 0x0000001f00047819 */ /* 0x000fe400000006ff */
[----:B0-----:R-:W-:-:S05]  /*f7f0*/  LEA R2, R3, R2, 0x18 ;  /* 0x0000000203027211 */ /* 0x001fca00078ec0ff */
[----:B------:R-:W-:-:S04]  /*f800*/  VIADD R2, R2, 0x18 ;  /* 0x0000001802027836 */ /* 0x000fc80000000000 */
[C---:B------:R-:W-:Y:S02]  /*f810*/  IMAD R7, R9.reuse, 0x8, R2 ;  /* 0x0000000809077824 */ /* 0x040fe400078e0202 */
[----:B------:R-:W-:Y:S02]  /*f820*/  VIADD R9, R9, 0x1 ;  /* 0x0000000109097836 */ /* 0x000fe40000000000 */
[----:B------:R-:W0:Y:S03]  /*f830*/  SYNCS.PHASECHK.TRANS64.TRYWAIT P0, [R7+URZ], R4 ;  /* 0x00000004070075a7 */ /* 0x000e26000800017f */
[----:B------:R-:W-:-:S04]  /*f840*/  ISETP.NE.AND P1, PT, R9, 0x3, PT ;  /* 0x000000030900780c */ /* 0x000fc80003f25270 */
[----:B------:R-:W-:Y:S02]  /*f850*/  SEL R3, RZ, 0x1, P1 ;  /* 0x00000001ff037807 */ /* 0x000fe40000800000 */
[----:B------:R-:W-:Y:S02]  /*f860*/  SEL R9, R9, RZ, P1 ;  /* 0x000000ff09097207 */ /* 0x000fe40000800000 */
[----:B------:R-:W-:-:S03]  /*f870*/  LOP3.LUT R11, R0, R3, RZ, 0x3c, !PT ;  /* 0x00000003000b7212 */ /* 0x000fc600078e3cff */
[----:B------:R-:W-:Y:S01]  /*f880*/  IMAD R6, R9, 0x8, R2 ;  /* 0x0000000809067824 */ /* 0x000fe200078e0202 */
[----:B------:R-:W-:Y:S01]  /*f890*/  SHF.L.U32 R5, R11, 0x1f, RZ ;  /* 0x0000001f0b057819 */ /* 0x000fe200000006ff */
[----:B0-----:R-:W-:Y:S06]  /*f8a0*/  @!P0 BRA `(.L_x_287) ;  /* 0x0000000000fc8947 */ /* 0x001fec0003800000 */
.L_x_299:
[----:B------:R-:W1:Y:S01]  /*f8b0*/  SYNCS.PHASECHK.TRANS64.TRYWAIT P0, [R6+URZ], R5 ;  /* 0x00000005060075a7 */ /* 0x000e62000800017f */
[----:B------:R-:W-:-:S05]  /*f8c0*/  VIADD R0, R9, 0x1 ;  /* 0x0000000109007836 */ /* 0x000fca0000000000 */
[----:B------:R-:W-:-:S04]  /*f8d0*/  ISETP.NE.AND P1, PT, R0, 0x3, PT ;  /* 0x000000030000780c */ /* 0x000fc80003f25270 */
[----:B0-----:R-:W-:Y:S02]  /*f8e0*/  SEL R4, RZ, 0x1, P1 ;  /* 0x00000001ff047807 */ /* 0x001fe40000800000 */
[----:B------:R-:W-:Y:S02]  /*f8f0*/  SEL R3, R0, RZ, P1 ;  /* 0x000000ff00037207 */ /* 0x000fe40000800000 */
[----:B------:R-:W-:Y:S01]  /*f900*/  LOP3.LUT R0, R11, R4, RZ, 0x3c, !PT ;  /* 0x000000040b007212 */ /* 0x000fe200078e3cff */
[----:B-1----:R-:W-:Y:S06]  /*f910*/  @!P0 BRA `(.L_x_288) ;  /* 0x0000000000f48947 */ /* 0x002fec0003800000 */
.L_x_300:
[----:B------:R-:W-:Y:S01]  /*f920*/  IMAD R3, R3, 0x8, R2 ;  /* 0x0000000803037824 */ /* 0x000fe200078e0202 */
[----:B------:R-:W-:-:S07]  /*f930*/  SHF.L.U32 R0, R0, 0x1f, RZ ;  /* 0x0000001f00007819 */ /* 0x000fce00000006ff */
.L_x_289:
[----:B-1----:R1:W2:Y:S02]  /*f940*/  SYNCS.PHASECHK.TRANS64.TRYWAIT P0, [R3+URZ], R0 ;  /* 0x00000000030075a7 */ /* 0x0022a4000800017f */
[----:B--2---:R-:W-:Y:S05]  /*f950*/  @!P0 NANOSLEEP.SYNCS 0x989680 ;  /* 0x009896800000895d */ /* 0x004fea0003900000 */
[----:B------:R-:W2:Y:S02]  /*f960*/  @!P0 SYNCS.PHASECHK.TRANS64 P0, [R3+URZ], R0 ;  /* 0x00000000030085a7 */ /* 0x000ea4000800007f */
[----:B--2---:R-:W-:Y:S05]  /*f970*/  @!P0 BRA `(.L_x_289) ;  /* 0xfffffffc00f08947 */ /* 0x004fea000383ffff */
.L_x_285:
[----:B------:R-:W-:Y:S05]  /*f980*/  BSYNC B0 ;  /* 0x0000000000007941 */ /* 0x000fea0003800000 */
.L_x_284:
[----:B------:R-:W-:Y:S05]  /*f990*/  EXIT ;  /* 0x000000000000794d */ /* 0x000fea0003800000 */
.L_x_19:
[----:B----4-:R-:W-:-:S04]  /*f9a0*/  IMAD.U32 R3, RZ, RZ, UR14 ;  /* 0x0000000eff037e24 */ /* 0x010fc8000f8e00ff */
[----:B------:R4:W0:Y:S03]  /*f9b0*/  SYNCS.PHASECHK.TRANS64.TRYWAIT P0, [R3+URZ+-0x8], R0 ;  /* 0xfffff800030075a7 */ /* 0x000826000800017f */
[----:B0-----:R-:W-:Y:S05]  /*f9c0*/  @!P0 NANOSLEEP.SYNCS 0x989680 ;  /* 0x009896800000895d */ /* 0x001fea0003900000 */
[----:B------:R-:W0:Y:S02]  /*f9d0*/  @!P0 SYNCS.PHASECHK.TRANS64 P0, [R3+URZ+-0x8], R0 ;  /* 0xfffff800030085a7 */ /* 0x000e24000800007f */
[----:B0-----:R-:W-:Y:S05]  /*f9e0*/  @!P0 BRA `(.L_x_19) ;  /* 0xfffffffc00ec8947 */ /* 0x001fea000383ffff */
[----:B------:R-:W-:Y:S05]  /*f9f0*/  BRA `(.L_x_290) ;  /* 0xffffff1c00807947 */ /* 0x000fea000383ffff */
.L_x_24:
[----:B-1----:R-:W-:-:S04]  /*fa00*/  IMAD.U32 R3, RZ, RZ, UR20 ;  /* 0x00000014ff037e24 */ /* 0x002fc8000f8e00ff */
[----:B------:R1:W2:Y:S03]  /*fa10*/  SYNCS.PHASECHK.TRANS64.TRYWAIT P0, [R3+URZ], R0 ;  /* 0x00000000030075a7 */ /* 0x0002a6000800017f */
[----:B--2---:R-:W-:Y:S05]  /*fa20*/  @!P0 NANOSLEEP.SYNCS 0x989680 ;  /* 0x009896800000895d */ /* 0x004fea0003900000 */
[----:B------:R-:W2:Y:S02]  /*fa30*/  @!P0 SYNCS.PHASECHK.TRANS64 P0, [R3+URZ], R0 ;  /* 0x00000000030085a7 */ /* 0x000ea4000800007f */
[----:B--2---:R-:W-:Y:S05]  /*fa40*/  @!P0 BRA `(.L_x_24) ;  /* 0xfffffffc00ec8947 */ /* 0x004fea000383ffff */
[----:B------:R-:W-:Y:S05]  /*fa50*/  BRA `(.L_x_23) ;  /* 0xffffff2400707947 */ /* 0x000fea000383ffff */
.L_x_30:
[----:B-----5:R1:W-:Y:S02]  /*fa60*/  STL [R1+0x1c], R0 ;  /* 0x00001c0001007387 */ /* 0x0203e40000100800 */
[----:B-1----:R-:W-:-:S04]  /*fa70*/  IMAD.U32 R0, RZ, RZ, UR22 ;  /* 0x00000016ff007e24 */ /* 0x002fc8000f8e00ff */
[----:B------:R1:W2:Y:S03]  /*fa80*/  SYNCS.PHASECHK.TRANS64.TRYWAIT P0, [R0+URZ], R225 ;  /* 0x000000e1000075a7 */ /* 0x0002a6000800017f */
[----:B--2---:R-:W-:Y:S05]  /*fa90*/  @!P0 NANOSLEEP.SYNCS 0x989680 ;  /* 0x009896800000895d */ /* 0x004fea0003900000 */
[----:B------:R1:W2:Y:S02]  /*faa0*/  @!P0 SYNCS.PHASECHK.TRANS64 P0, [R0+URZ], R225 ;  /* 0x000000e1000085a7 */ /* 0x0002a4000800007f */
[----:B-1----:R1:W5:Y:S02]  /*fab0*/  LDL.LU R0, [R1+0x1c] ;  /* 0x00001c0001007983 */ /* 0x0023640000300800 */
[----:B-12---:R-:W-:Y:S05]  /*fac0*/  @!P0 BRA `(.L_x_30) ;  /* 0xfffffffc00e48947 */ /* 0x006fea000383ffff */
[----:B------:R-:W-:Y:S05]  /*fad0*/  BRA `(.L_x_29) ;  /* 0xffffff4000447947 */ /* 0x000fea000383ffff */
.L_x_38:
[----:B0-----:R-:W-:-:S04]  /*fae0*/  IMAD.U32 R25, RZ, RZ, UR14 ;  /* 0x0000000eff197e24 */ /* 0x001fc8000f8e00ff */
[----:B------:R0:W1:Y:S03]  /*faf0*/  SYNCS.PHASECHK.TRANS64.TRYWAIT P0, [R25+URZ+0x8], R24 ;  /* 0x00000818190075a7 */ /* 0x000066000800017f */
[----:B-1----:R-:W-:Y:S05]  /*fb00*/  @!P0 NANOSLEEP.SYNCS 0x989680 ;  /* 0x009896800000895d */ /* 0x002fea0003900000 */
[----:B------:R-:W1:Y:S02]  /*fb10*/  @!P0 SYNCS.PHASECHK.TRANS64 P0, [R25+URZ+0x8], R24 ;  /* 0x00000818190085a7 */ /* 0x000e64000800007f */
[----:B-1----:R-:W-:Y:S05]  /*fb20*/  @!P0 BRA `(.L_x_38) ;  /* 0xfffffffc00ec8947 */ /* 0x002fea000383ffff */
[----:B------:R-:W-:Y:S05]  /*fb30*/  BRA `(.L_x_291) ;  /* 0xffffff6000ec7947 */ /* 0x000fea000383ffff */
.L_x_271:
[----:B------:R-:W-:Y:S01]  /*fb40*/  BSSY B1, `(.L_x_292) ;  /* 0x0000006000017945 */ /* 0x000fe20003800000 */
[----:B------:R-:W-:-:S07]  /*fb50*/  IMAD.MOV.U32 R2, RZ, RZ, -0x1 ;  /* 0xffffffffff027424 */ /* 0x000fce00078e00ff */
[----:B------:R-:W-:Y:S05]  /*fb60*/  WARPSYNC.COLLECTIVE R2, `(.L_x_293) ;  /* 0x00000000020c7348 */ /* 0x000fea0003c00000 */
[----:B------:R-:W-:Y:S02]  /*fb70*/  ELECT P1, UR62, PT ;  /* 0x00000000003e782f */ /* 0x000fe40003820000 */
[----:B------:R-:W-:Y:S01]  /*fb80*/  MOV R2, UR62 ;  /* 0x0000003e00027c02 */ /* 0x000fe20008000f00 */
[----:B------:R-:W-:Y:S10]  /*fb90*/  ENDCOLLECTIVE ;  /* 0x000000000000791b */ /* 0x000ff40003800000 */
.L_x_293:
[----:B------:R-:W-:Y:S05]  /*fba0*/  BSYNC B1 ;  /* 0x0000000000017941 */ /* 0x000fea0003800000 */
.L_x_292:
[----:B------:R-:W-:Y:S05]  /*fbb0*/  BRA `(.L_x_294) ;  /* 0xffffffec00a87947 */ /* 0x000fea000383ffff */
.L_x_274:
[----:B-1----:R1:W2:Y:S02]  /*fbc0*/  SYNCS.PHASECHK.TRANS64.TRYWAIT P1, [R11+URZ+0x18], R4 ;  /* 0x000018040b0075a7 */ /* 0x0022a4000802017f */
[----:B--2---:R-:W-:Y:S05]  /*fbd0*/  @!P1 NANOSLEEP.SYNCS 0x989680 ;  /* 0x009896800000995d */ /* 0x004fea0003900000 */
[----:B------:R-:W2:Y:S02]  /*fbe0*/  @!P1 SYNCS.PHASECHK.TRANS64 P1, [R11+URZ+0x18], R4 ;  /* 0x000018040b0095a7 */ /* 0x000ea4000802007f */
[----:B--2---:R-:W-:Y:S05]  /*fbf0*/  @!P1 BRA `(.L_x_274) ;  /* 0xfffffffc00f09947 */ /* 0x004fea000383ffff */
[----:B------:R-:W-:Y:S05]  /*fc00*/  BRA `(.L_x_295) ;  /* 0xffffffec00e87947 */ /* 0x000fea000383ffff */
.L_x_283:
[----:B------:R-:W-:Y:S01]  /*fc10*/  BSSY B0, `(.L_x_296) ;  /* 0x0000006000007945 */ /* 0x000fe20003800000 */
[----:B------:R-:W-:-:S07]  /*fc20*/  IMAD.MOV.U32 R2, RZ, RZ, -0x1 ;  /* 0xffffffffff027424 */ /* 0x000fce00078e00ff */
[----:B01----:R-:W-:Y:S05]  /*fc30*/  WARPSYNC.COLLECTIVE R2, `(.L_x_297) ;  /* 0x00000000020c7348 */ /* 0x003fea0003c00000 */
[----:B------:R-:W-:Y:S02]  /*fc40*/  ELECT P1, UR62, PT ;  /* 0x00000000003e782f */ /* 0x000fe40003820000 */
[----:B------:R-:W-:Y:S01]  /*fc50*/  MOV R2, UR62 ;  /* 0x0000003e00027c02 */ /* 0x000fe20008000f00 */
[----:B01----:R-:W-:Y:S10]  /*fc60*/  ENDCOLLECTIVE ;  /* 0x000000000000791b */ /* 0x003ff40003800000 */
.L_x_297:
[----:B------:R-:W-:Y:S05]  /*fc70*/  BSYNC B0 ;  /* 0x0000000000007941 */ /* 0x000fea0003800000 */
.L_x_296:
[----:B------:R-:W-:Y:S01]  /*fc80*/  PLOP3.LUT P0, PT, P1, PT, PT, 0x80, 0x0 ;  /* 0x000000000000781c */ /* 0x000fe20000f0f070 */
[----:B------:R-:W-:-:S12]  /*fc90*/  BRA `(.L_x_298) ;  /* 0xfffffff800ac7947 */ /* 0x000fd8000383ffff */
.L_x_287:
[----:B0-----:R0:W1:Y:S02]  /*fca0*/  SYNCS.PHASECHK.TRANS64.TRYWAIT P0, [R7+URZ], R4 ;  /* 0x00000004070075a7 */ /* 0x001064000800017f */
[----:B-1----:R-:W-:Y:S05]  /*fcb0*/  @!P0 NANOSLEEP.SYNCS 0x989680 ;  /* 0x009896800000895d */ /* 0x002fea0003900000 */
[----:B------:R-:W1:Y:S02]  /*fcc0*/  @!P0 SYNCS.PHASECHK.TRANS64 P0, [R7+URZ], R4 ;  /* 0x00000004070085a7 */ /* 0x000e64000800007f */
[----:B-1----:R-:W-:Y:S05]  /*fcd0*/  @!P0 BRA `(.L_x_287) ;  /* 0xfffffffc00f08947 */ /* 0x002fea000383ffff */
[----:B------:R-:W-:Y:S05]  /*fce0*/  BRA `(.L_x_299) ;  /* 0xfffffff800f07947 */ /* 0x000fea000383ffff */
.L_x_288:
[----:B0-----:R0:W1:Y:S02]  /*fcf0*/  SYNCS.PHASECHK.TRANS64.TRYWAIT P0, [R6+URZ], R5 ;  /* 0x00000005060075a7 */ /* 0x001064000800017f */
[----:B-1----:R-:W-:Y:S05]  /*fd00*/  @!P0 NANOSLEEP.SYNCS 0x989680 ;  /* 0x009896800000895d */ /* 0x002fea0003900000 */
[----:B------:R-:W1:Y:S02]  /*fd10*/  @!P0 SYNCS.PHASECHK.TRANS64 P0, [R6+URZ], R5 ;  /* 0x00000005060085a7 */ /* 0x000e64000800007f */
[----:B-1----:R-:W-:Y:S05]  /*fd20*/  @!P0 BRA `(.L_x_288) ;  /* 0xfffffffc00f08947 */ /* 0x002fea000383ffff */
[----:B------:R-:W-:Y:S05]  /*fd30*/  BRA `(.L_x_300) ;  /* 0xfffffff800f87947 */ /* 0x000fea000383ffff */
.L_x_301:
[----:B------:R-:W-:-:S00]  /*fd40*/  BRA `(.L_x_301) ;  /* 0xfffffffc00fc7947 */ /* 0x000fc0000383ffff */
[----:B------:R-:W-:-:S00]  /*fd50*/  NOP ;  /* 0x0000000000007918 */ /* 0x000fc00000000000 */
        /* <DEDUP_REMOVED lines=10> */
.L_x_302:


//--------------------- .nv.shared._ZN7cutlass13device_kernelINS_4gemm6kernel13GemmUniversalIN4cute5tupleIJiiiiEEENS1_10collective13CollectiveMmaINS1_37MainloopSm90TmaGmmaWarpSpecializedFP8ILi3ENS5_IJNS4_1CILi2EEENSA_ILi1EEESC_EEENS1_32KernelTmaWarpSpecializedPingpongEEENS5_IJNSA_ILi64EEENSA_ILi224EEENSA_ILi256EEEEEENS_12float_e4m3_tENS5_IJlSC_lEEESK_SL_NS4_8TiledMMAINS4_8MMA_AtomIJNS4_4SM904GMMA30MMA_64x32x32_F32E4M3E4M3_SS_TNILNSP_7ScaleInE1ELSR_1EEEEEENS4_6LayoutINS5_IJSC_SC_SC_EEENS5_IJNSA_ILi0EEESW_SW_EEEEENS5_IJNS4_10UnderscoreESZ_SZ_EEEEENS4_13SM90_TMA_LOADENS4_14ComposedLayoutINS4_7SwizzleILi3ELi4ELi3EEENS4_18smem_ptr_flag_bitsILi8EEENSU_INS5_IJNSA_ILi8EEENSA_ILi128EEEEEENS5_IJS19_SC_EEEEEEEvNS4_8identityENS4_23SM90_TMA_LOAD_MULTICASTES1D_vS1E_EENS_8epilogue10collective6detail29Sm90TmaWarpSpecializedAdapterINS1I_15DefaultEpilogueISK_SL_SL_NS1H_6thread17LinearCombinationISK_Li1EffLNS1M_9ScaleType4KindE0ELNS_15FloatRoundStyleE2ESK_EENS1_15EpilogueDefaultEEEEEvvEEEEvNT_6ParamsE --------------------------
	.section	.nv.shared._ZN7cutlass13device_kernelINS_4gemm6kernel13GemmUniversalIN4cute5tupleIJiiiiEEENS1_10collective13CollectiveMmaINS1_37MainloopSm90TmaGmmaWarpSpecializedFP8ILi3ENS5_IJNS4_1CILi2EEENSA_ILi1EEESC_EEENS1_32KernelTmaWarpSpecializedPingpongEEENS5_IJNSA_ILi64EEENSA_ILi224EEENSA_ILi256EEEEEENS_12float_e4m3_tENS5_IJlSC_lEEESK_SL_NS4_8TiledMMAINS4_8MMA_AtomIJNS4_4SM904GMMA30MMA_64x32x32_F32E4M3E4M3_SS_TNILNSP_7ScaleInE1ELSR_1EEEEEENS4_6LayoutINS5_IJSC_SC_SC_EEENS5_IJNSA_ILi0EEESW_SW_EEEEENS5_IJNS4_10UnderscoreESZ_SZ_EEEEENS4_13SM90_TMA_LOADENS4_14ComposedLayoutINS4_7SwizzleILi3ELi4ELi3EEENS4_18smem_ptr_flag_bitsILi8EEENSU_INS5_IJNSA_ILi8EEENSA_ILi128EEEEEENS5_IJS19_SC_EEEEEEEvNS4_8identityENS4_23SM90_TMA_LOAD_MULTICASTES1D_vS1E_EENS_8epilogue10collective6detail29Sm90TmaWarpSpecializedAdapterINS1I_15DefaultEpilogueISK_SL_SL_NS1H_6thread17LinearCombinationISK_Li1EffLNS1M_9ScaleType4KindE0ELNS_15FloatRoundStyleE2ESK_EENS1_15EpilogueDefaultEEEEEvvEEEEvNT_6ParamsE,"aw",@nobits
	.sectionflags	@""
	.align	16
	.zero		1024


//--------------------- .nv.shared.reserved.0     --------------------------
	.section	.nv.shared.reserved.0,"aw",@nobits
	.weak		__nv_reservedSMEM_offset_0_alias
	.size		__nv_reservedSMEM_offset_0_alias, 0, 0
	.other		__nv_reservedSMEM_offset_0_alias,@"STO_CUDA_RESERVED_SHARED STV_DEFAULT"
__nv_reservedSMEM_offset_0_alias:
	.zero		0


//--------------------- .nv.global                --------------------------
	.section	.nv.global,"aw",@nobits
.nv.global:
	.type		_ZN40_INTERNAL_cf0f3792_4_k_cu_4205af8e_171204cute1_E,@object
	.size		_ZN40_INTERNAL_cf0f3792_4_k_cu_4205af8e_171204cute1_E,(_ZN40_INTERNAL_cf0f3792_4_k_cu_4205af8e_171204cuda3std3__45__cpo6cbeginE - _ZN40_INTERNAL_cf0f3792_4_k_cu_4205af8e_171204cute1_E)
_ZN40_INTERNAL_cf0f3792_4_k_cu_4205af8e_171204cute1_E:
	.zero		1
	.type		_ZN40_INTERNAL_cf0f3792_4_k_cu_4205af8e_171204cuda3std3__45__cpo6cbeginE,@object
	.size		_ZN40_INTERNAL_cf0f3792_4_k_cu_4205af8e_171204cuda3std3__45__cpo6cbeginE,(_ZN40_INTERNAL_cf0f3792_4_k_cu_4205af8e_171204cuda3std3__48in_placeE - _ZN40_INTERNAL_cf0f3792_4_k_cu_4205af8e_171204cuda3std3__45__cpo6cbeginE)
_ZN40_INTERNAL_cf0f3792_4_k_cu_4205af8e_171204cuda3std3__45__cpo6cbeginE:
	.zero		1
	.type		_ZN40_INTERNAL_cf0f3792_4_k_cu_4205af8e_171204cuda3std3__48in_placeE,@object
	.size		_ZN40_INTERNAL_cf0f3792_4_k_cu_4205af8e_171204cuda3std3__48in_placeE,(_ZN40_INTERNAL_cf0f3792_4_k_cu_4205af8e_171204cuda3std6ranges3__45__cpo9iter_moveE - _ZN40_INTERNAL_cf0f3792_4_k_cu_4205af8e_171204cuda3std3__48in_placeE)
_ZN40_INTERNAL_cf0f3792_4_k_cu_4205af8e_171204cuda3std3__48in_placeE:
	.zero		1
	.type		_ZN40_INTERNAL_cf0f3792_4_k_cu_4205af8e_171204cuda3std6ranges3__45__cpo9iter_moveE,@object
	.size		_ZN40_INTERNAL_cf0f3792_4_k_cu_4205af8e_171204cuda3std6ranges3__45__cpo9iter_moveE,(_ZN40_INTERNAL_cf0f3792_4_k_cu_4205af8e_171204cuda3std3__45__cpo5beginE - _ZN40_INTERNAL_cf0f3792_4_k_cu_4205af8e_171204cuda3std6ranges3__45__cpo9iter_moveE)
_ZN40_INTERNAL_cf0f3792_4_k_cu_4205af8e_171204cuda3std6ranges3__45__cpo9iter_moveE:
	.zero		1
	.type		_ZN40_INTERNAL_cf0f3792_4_k_cu_4205af8e_171204cuda3std3__45__cpo5beginE,@object
	.size		_ZN40_INTERNAL_cf0f3792_4_k_cu_4205af8e_171204cuda3std3__45__cpo5beginE,(_ZN40_INTERNAL_cf0f3792_4_k_cu_4205af8e_171204cuda3std3__442_GLOBAL__N__cf0f3792_4_k_cu_4205af8e_171206ignoreE - _ZN40_INTERNAL_cf0f3792_4_k_cu_4205af8e_171204cuda3std3__45__cpo5beginE)
_ZN40_INTERNAL_cf0f3792_4_k_cu_4205af8e_171204cuda3std3__45__cpo5beginE:
	.zero		1
	.type		_ZN40_INTERNAL_cf0f3792_4_k_cu_4205af8e_171204cuda3std3__442_GLOBAL__N__cf0f3792_4_k_cu_4205af8e_171206ignoreE,@object
	.size		_ZN40_INTERNAL_cf0f3792_4_k_cu_4205af8e_171204cuda3std3__442_GLOBAL__N__cf0f3792_4_k_cu_4205af8e_171206ignoreE,(_ZN40_INTERNAL_cf0f3792_4_k_cu_4205af8e_171204cute7productE - _ZN40_INTERNAL_cf0f3792_4_k_cu_4205af8e_171204cuda3std3__442_GLOBAL__N__cf0f3792_4_k_cu_4205af8e_171206ignoreE)
_ZN40_INTERNAL_cf0f3792_4_k_cu_4205af8e_171204cuda3std3__442_GLOBAL__N__cf0f3792_4_k_cu_4205af8e_171206ignoreE:
	.zero		1
	.type		_ZN40_INTERNAL_cf0f3792_4_k_cu_4205af8e_171204cute7productE,@object
	.size		_ZN40_INTERNAL_cf0f3792_4_k_cu_4205af8e_171204cute7productE,(_ZN40_INTERNAL_cf0f3792_4_k_cu_4205af8e_171204cuda3std3__45__cpo3endE - _ZN40_INTERNAL_cf0f3792_4_k_cu_4205af8e_171204cute7productE)
_ZN40_INTERNAL_cf0f3792_4_k_cu_4205af8e_171204cute7productE:
	.zero		1
	.type		_ZN40_INTERNAL_cf0f3792_4_k_cu_4205af8e_171204cuda3std3__45__cpo3endE,@object
	.size		_ZN40_INTERNAL_cf0f3792_4_k_cu_4205af8e_171204cuda3std3__45__cpo3endE,(_ZN40_INTERNAL_cf0f3792_4_k_cu_4205af8e_171204cuda3std3__419piecewise_constructE - _ZN40_INTERNAL_cf0f3792_4_k_cu_4205af8e_171204cuda3std3__45__cpo3endE)
_ZN40_INTERNAL_cf0f3792_4_k_cu_4205af8e_171204cuda3std3__45__cpo3endE:
	.zero		1
	.type		_ZN40_INTERNAL_cf0f3792_4_k_cu_4205af8e_171204cuda3std3__419piecewise_constructE,@object
	.size		_ZN40_INTERNAL_cf0f3792_4_k_cu_4205af8e_171204cuda3std3__419piecewise_constructE,(_ZN40_INTERNAL_cf0f3792_4_k_cu_4205af8e_171204cuda3std3__45__cpo4cendE - _ZN40_INTERNAL_cf0f3792_4_k_cu_4205af8e_171204cuda3std3__419piecewise_constructE)
_ZN40_INTERNAL_cf0f3792_4_k_cu_4205af8e_171204cuda3std3__419piecewise_constructE:
	.zero		1
	.type		_ZN40_INTERNAL_cf0f3792_4_k_cu_4205af8e_171204cuda3std3__45__cpo4cendE,@object
	.size		_ZN40_INTERNAL_cf0f3792_4_k_cu_4205af8e_171204cuda3std3__45__cpo4cendE,(_ZN40_INTERNAL_cf0f3792_4_k_cu_4205af8e_171204cuda3std6ranges3__45__cpo4swapE - _ZN40_INTERNAL_cf0f3792_4_k_cu_4205af8e_171204cuda3std3__45__cpo4cendE)
_ZN40_INTERNAL_cf0f3792_4_k_cu_4205af8e_171204cuda3std3__45__cpo4cendE:
	.zero		1
	.type		_ZN40_INTERNAL_cf0f3792_4_k_cu_4205af8e_171204cuda3std6ranges3__45__cpo4swapE,@object
	.size		_ZN40_INTERNAL_cf0f3792_4_k_cu_4205af8e_171204cuda3std6ranges3__45__cpo4swapE,(.L_7 - _ZN40_INTERNAL_cf0f3792_4_k_cu_4205af8e_171204cuda3std6ranges3__45__cpo4swapE)
_ZN40_INTERNAL_cf0f3792_4_k_cu_4205af8e_171204cuda3std6ranges3__45__cpo4swapE:
	.zero		1
.L_7:


//--------------------- .nv.constant0._ZN7cutlass13device_kernelINS_4gemm6kernel13GemmUniversalIN4cute5tupleIJiiiiEEENS1_10collective13CollectiveMmaINS1_37MainloopSm90TmaGmmaWarpSpecializedFP8ILi3ENS5_IJNS4_1CILi2EEENSA_ILi1EEESC_EEENS1_32KernelTmaWarpSpecializedPingpongEEENS5_IJNSA_ILi64EEENSA_ILi224EEENSA_ILi256EEEEEENS_12float_e4m3_tENS5_IJlSC_lEEESK_SL_NS4_8TiledMMAINS4_8MMA_AtomIJNS4_4SM904GMMA30MMA_64x32x32_F32E4M3E4M3_SS_TNILNSP_7ScaleInE1ELSR_1EEEEEENS4_6LayoutINS5_IJSC_SC_SC_EEENS5_IJNSA_ILi0EEESW_SW_EEEEENS5_IJNS4_10UnderscoreESZ_SZ_EEEEENS4_13SM90_TMA_LOADENS4_14ComposedLayoutINS4_7SwizzleILi3ELi4ELi3EEENS4_18smem_ptr_flag_bitsILi8EEENSU_INS5_IJNSA_ILi8EEENSA_ILi128EEEEEENS5_IJS19_SC_EEEEEEEvNS4_8identityENS4_23SM90_TMA_LOAD_MULTICASTES1D_vS1E_EENS_8epilogue10collective6detail29Sm90TmaWarpSpecializedAdapterINS1I_15DefaultEpilogueISK_SL_SL_NS1H_6thread17LinearCombinationISK_Li1EffLNS1M_9ScaleType4KindE0ELNS_15FloatRoundStyleE2ESK_EENS1_15EpilogueDefaultEEEEEvvEEEEvNT_6ParamsE --------------------------
	.section	.nv.constant0._ZN7cutlass13device_kernelINS_4gemm6kernel13GemmUniversalIN4cute5tupleIJiiiiEEENS1_10collective13CollectiveMmaINS1_37MainloopSm90TmaGmmaWarpSpecializedFP8ILi3ENS5_IJNS4_1CILi2EEENSA_ILi1EEESC_EEENS1_32KernelTmaWarpSpecializedPingpongEEENS5_IJNSA_ILi64EEENSA_ILi224EEENSA_ILi256EEEEEENS_12float_e4m3_tENS5_IJlSC_lEEESK_SL_NS4_8TiledMMAINS4_8MMA_AtomIJNS4_4SM904GMMA30MMA_64x32x32_F32E4M3E4M3_SS_TNILNSP_7ScaleInE1ELSR_1EEEEEENS4_6LayoutINS5_IJSC_SC_SC_EEENS5_IJNSA_ILi0EEESW_SW_EEEEENS5_IJNS4_10UnderscoreESZ_SZ_EEEEENS4_13SM90_TMA_LOADENS4_14ComposedLayoutINS4_7SwizzleILi3ELi4ELi3EEENS4_18smem_ptr_flag_bitsILi8EEENSU_INS5_IJNSA_ILi8EEENSA_ILi128EEEEEENS5_IJS19_SC_EEEEEEEvNS4_8identityENS4_23SM90_TMA_LOAD_MULTICASTES1D_vS1E_EENS_8epilogue10collective6detail29Sm90TmaWarpSpecializedAdapterINS1I_15DefaultEpilogueISK_SL_SL_NS1H_6thread17LinearCombinationISK_Li1EffLNS1M_9ScaleType4KindE0ELNS_15FloatRoundStyleE2ESK_EENS1_15EpilogueDefaultEEEEEvvEEEEvNT_6ParamsE,"a",@progbits
	.sectionflags	@""
	.align	4
.nv.constant0._ZN7cutlass13device_kernelINS_4gemm6kernel13GemmUniversalIN4cute5tupleIJiiiiEEENS1_10collective13CollectiveMmaINS1_37MainloopSm90TmaGmmaWarpSpecializedFP8ILi3ENS5_IJNS4_1CILi2EEENSA_ILi1EEESC_EEENS1_32KernelTmaWarpSpecializedPingpongEEENS5_IJNSA_ILi64EEENSA_ILi224EEENSA_ILi256EEEEEENS_12float_e4m3_tENS5_IJlSC_lEEESK_SL_NS4_8TiledMMAINS4_8MMA_AtomIJNS4_4SM904GMMA30MMA_64x32x32_F32E4M3E4M3_SS_TNILNSP_7ScaleInE1ELSR_1EEEEEENS4_6LayoutINS5_IJSC_SC_SC_EEENS5_IJNSA_ILi0EEESW_SW_EEEEENS5_IJNS4_10UnderscoreESZ_SZ_EEEEENS4_13SM90_TMA_LOADENS4_14ComposedLayoutINS4_7SwizzleILi3ELi4ELi3EEENS4_18smem_ptr_flag_bitsILi8EEENSU_INS5_IJNSA_ILi8EEENSA_ILi128EEEEEENS5_IJS19_SC_EEEEEEEvNS4_8identityENS4_23SM90_TMA_LOAD_MULTICASTES1D_vS1E_EENS_8epilogue10collective6detail29Sm90TmaWarpSpecializedAdapterINS1I_15DefaultEpilogueISK_SL_SL_NS1H_6thread17LinearCombinationISK_Li1EffLNS1M_9ScaleType4KindE0ELNS_15FloatRoundStyleE2ESK_EENS1_15EpilogueDefaultEEEEEvvEEEEvNT_6ParamsE:
	.zero		1664


//--------------------- SYMBOLS --------------------------

	.type		.nv.reservedSmem.offset0,@object
	.size		.nv.reservedSmem.offset0,0x4
